//
// Generated by NVIDIA NVVM Compiler
//
// Compiler Build ID: CL-36424714
// Cuda compilation tools, release 13.0, V13.0.88
// Based on NVVM 20.0.0
//

.version 9.0
.target sm_100
.address_size 64

	// .globl	_Z9lcsKernelPiS_PfPKiS_iii

.visible .entry _Z9lcsKernelPiS_PfPKiS_iii(
	.param .u64 .ptr .align 1 _Z9lcsKernelPiS_PfPKiS_iii_param_0,
	.param .u64 .ptr .align 1 _Z9lcsKernelPiS_PfPKiS_iii_param_1,
	.param .u64 .ptr .align 1 _Z9lcsKernelPiS_PfPKiS_iii_param_2,
	.param .u64 .ptr .align 1 _Z9lcsKernelPiS_PfPKiS_iii_param_3,
	.param .u64 .ptr .align 1 _Z9lcsKernelPiS_PfPKiS_iii_param_4,
	.param .u32 _Z9lcsKernelPiS_PfPKiS_iii_param_5,
	.param .u32 _Z9lcsKernelPiS_PfPKiS_iii_param_6,
	.param .u32 _Z9lcsKernelPiS_PfPKiS_iii_param_7
)
{
	.local .align 16 .b8 	__local_depot0[4096];
	.reg .b64 	%SP;
	.reg .b64 	%SPL;
	.reg .pred 	%p<46>;
	.reg .b32 	%r<284>;
	.reg .b32 	%f<39>;
	.reg .b64 	%rd<97>;
	.reg .b64 	%fd<29>;

	mov.u64 	%SPL, __local_depot0;
	ld.param.u64 	%rd22, [_Z9lcsKernelPiS_PfPKiS_iii_param_3];
	ld.param.u64 	%rd23, [_Z9lcsKernelPiS_PfPKiS_iii_param_4];
	ld.param.u32 	%r276, [_Z9lcsKernelPiS_PfPKiS_iii_param_5];
	ld.param.u32 	%r97, [_Z9lcsKernelPiS_PfPKiS_iii_param_6];
	ld.param.u32 	%r96, [_Z9lcsKernelPiS_PfPKiS_iii_param_7];
	cvta.to.global.u64 	%rd1, %rd23;
	add.u64 	%rd2, %SPL, 0;
	add.u64 	%rd3, %SPL, 2048;
	mov.u32 	%r98, %tid.x;
	mov.u32 	%r99, %ctaid.x;
	mov.u32 	%r100, %ntid.x;
	mad.lo.s32 	%r1, %r99, %r100, %r98;
	add.s32 	%r101, %r97, -1;
	setp.ge.s32 	%p1, %r1, %r101;
	@%p1 bra 	$L__BB0_58;
	cvta.to.global.u64 	%rd26, %rd22;
	mul.wide.s32 	%rd27, %r1, 4;
	add.s64 	%rd28, %rd26, %rd27;
	ld.global.u32 	%r2, [%rd28];
	ld.global.u32 	%r3, [%rd28+4];
	sub.s32 	%r277, %r3, %r2;
	cvt.s64.s32 	%rd4, %r2;
	add.s32 	%r5, %r2, %r1;
	setp.lt.s32 	%p2, %r276, 0;
	@%p2 bra 	$L__BB0_47;
	cvt.u32.u64 	%r103, %rd4;
	sub.s32 	%r104, %r3, %r103;
	add.s32 	%r105, %r104, 1;
	and.b32  	%r6, %r105, 7;
	and.b32  	%r7, %r105, 3;
	and.b32  	%r8, %r105, -4;
	and.b32  	%r9, %r105, -8;
	and.b32  	%r10, %r105, 1;
	neg.s32 	%r11, %r8;
	mov.b32 	%r252, 0;
$L__BB0_3:
	mov.u32 	%r12, %r252;
	setp.lt.s32 	%p3, %r277, 0;
	@%p3 bra 	$L__BB0_46;
	setp.ne.s32 	%p4, %r12, 0;
	add.s32 	%r106, %r12, -1;
	mul.lo.s32 	%r13, %r106, %r96;
	add.s32 	%r14, %r13, %r5;
	mul.lo.s32 	%r15, %r12, %r96;
	@%p4 bra 	$L__BB0_16;
	setp.lt.u32 	%p19, %r277, 7;
	mov.b32 	%r255, 0;
	@%p19 bra 	$L__BB0_8;
	add.s32 	%r16, %r14, %r96;
	mov.b32 	%r253, 0;
$L__BB0_7:
	.pragma "nounroll";
	add.s32 	%r164, %r253, %r16;
	mul.wide.s32 	%rd65, %r164, 4;
	add.s64 	%rd66, %rd1, %rd65;
	mov.b32 	%r165, 0;
	st.global.u32 	[%rd66], %r165;
	st.global.u32 	[%rd66+4], %r165;
	st.global.u32 	[%rd66+8], %r165;
	st.global.u32 	[%rd66+12], %r165;
	st.global.u32 	[%rd66+16], %r165;
	st.global.u32 	[%rd66+20], %r165;
	st.global.u32 	[%rd66+24], %r165;
	st.global.u32 	[%rd66+28], %r165;
	add.s32 	%r253, %r253, 8;
	setp.ne.s32 	%p20, %r253, %r9;
	mov.u32 	%r255, %r9;
	@%p20 bra 	$L__BB0_7;
$L__BB0_8:
	setp.eq.s32 	%p21, %r6, 0;
	@%p21 bra 	$L__BB0_46;
	add.s32 	%r166, %r6, -1;
	setp.lt.u32 	%p22, %r166, 3;
	@%p22 bra 	$L__BB0_11;
	add.s32 	%r167, %r255, %r15;
	add.s32 	%r168, %r167, %r5;
	mul.wide.s32 	%rd67, %r168, 4;
	add.s64 	%rd68, %rd1, %rd67;
	mov.b32 	%r169, 0;
	st.global.u32 	[%rd68], %r169;
	st.global.u32 	[%rd68+4], %r169;
	st.global.u32 	[%rd68+8], %r169;
	st.global.u32 	[%rd68+12], %r169;
	add.s32 	%r255, %r255, 4;
$L__BB0_11:
	setp.eq.s32 	%p23, %r7, 0;
	@%p23 bra 	$L__BB0_46;
	setp.eq.s32 	%p24, %r7, 1;
	@%p24 bra 	$L__BB0_14;
	add.s32 	%r170, %r255, %r15;
	add.s32 	%r171, %r170, %r5;
	mul.wide.s32 	%rd69, %r171, 4;
	add.s64 	%rd70, %rd1, %rd69;
	mov.b32 	%r172, 0;
	st.global.u32 	[%rd70], %r172;
	st.global.u32 	[%rd70+4], %r172;
	add.s32 	%r255, %r255, 2;
$L__BB0_14:
	setp.eq.s32 	%p25, %r10, 0;
	@%p25 bra 	$L__BB0_46;
	add.s32 	%r173, %r255, %r15;
	add.s32 	%r174, %r173, %r5;
	mul.wide.s32 	%rd71, %r174, 4;
	add.s64 	%rd72, %rd1, %rd71;
	mov.b32 	%r175, 0;
	st.global.u32 	[%rd72], %r175;
	bra.uni 	$L__BB0_46;
$L__BB0_16:
	ld.param.u64 	%rd91, [_Z9lcsKernelPiS_PfPKiS_iii_param_0];
	cvta.to.global.u64 	%rd29, %rd91;
	mul.wide.s32 	%rd30, %r12, 4;
	add.s64 	%rd5, %rd29, %rd30;
	setp.lt.u32 	%p5, %r277, 3;
	mov.b32 	%r267, 0;
	@%p5 bra 	$L__BB0_32;
	mov.u32 	%r109, %tid.x;
	add.s32 	%r110, %r109, %r2;
	mov.u32 	%r111, %ctaid.x;
	mov.u32 	%r112, %ntid.x;
	mad.lo.s32 	%r113, %r111, %r112, %r110;
	add.s32 	%r114, %r113, -1;
	add.s32 	%r259, %r114, %r15;
	add.s32 	%r258, %r15, 1;
	add.s32 	%r257, %r114, %r13;
	mov.b32 	%r261, 0;
	mov.u32 	%r260, %r11;
$L__BB0_18:
	ld.param.u64 	%rd92, [_Z9lcsKernelPiS_PfPKiS_iii_param_1];
	setp.eq.s32 	%p6, %r261, 0;
	cvt.s64.s32 	%rd31, %r261;
	cvt.s64.s32 	%rd32, %r2;
	add.s64 	%rd33, %rd31, %rd32;
	cvta.to.global.u64 	%rd34, %rd92;
	shl.b64 	%rd35, %rd33, 2;
	add.s64 	%rd6, %rd34, %rd35;
	mul.wide.s32 	%rd36, %r257, 4;
	add.s64 	%rd7, %rd1, %rd36;
	mov.b32 	%r262, 0;
	mov.u32 	%r263, %r15;
	@%p6 bra 	$L__BB0_22;
	ld.global.u32 	%r116, [%rd5+-4];
	ld.global.u32 	%r117, [%rd6+-4];
	setp.ne.s32 	%p7, %r116, %r117;
	@%p7 bra 	$L__BB0_21;
	ld.global.u32 	%r121, [%rd7];
	add.s32 	%r262, %r121, 1;
	add.s32 	%r263, %r261, %r15;
	bra.uni 	$L__BB0_22;
$L__BB0_21:
	add.s32 	%r118, %r257, 1;
	mul.wide.s32 	%rd37, %r118, 4;
	add.s64 	%rd38, %rd1, %rd37;
	ld.global.u32 	%r119, [%rd38];
	add.s32 	%r263, %r258, -1;
	mul.wide.s32 	%rd39, %r259, 4;
	add.s64 	%rd40, %rd1, %rd39;
	ld.global.u32 	%r120, [%rd40];
	max.s32 	%r262, %r119, %r120;
$L__BB0_22:
	add.s32 	%r122, %r263, %r5;
	mul.wide.s32 	%rd41, %r122, 4;
	add.s64 	%rd42, %rd1, %rd41;
	st.global.u32 	[%rd42], %r262;
	ld.global.u32 	%r123, [%rd5+-4];
	ld.global.u32 	%r124, [%rd6];
	setp.eq.s32 	%p8, %r123, %r124;
	@%p8 bra 	$L__BB0_24;
	ld.global.u32 	%r125, [%rd7+8];
	add.s32 	%r126, %r259, 1;
	mul.wide.s32 	%rd43, %r126, 4;
	add.s64 	%rd44, %rd1, %rd43;
	ld.global.u32 	%r127, [%rd44];
	max.s32 	%r264, %r125, %r127;
	bra.uni 	$L__BB0_25;
$L__BB0_24:
	ld.global.u32 	%r128, [%rd7+4];
	add.s32 	%r264, %r128, 1;
$L__BB0_25:
	add.s32 	%r129, %r259, 2;
	mul.wide.s32 	%rd45, %r129, 4;
	add.s64 	%rd8, %rd1, %rd45;
	st.global.u32 	[%rd8], %r264;
	ld.global.u32 	%r130, [%rd5+-4];
	ld.global.u32 	%r131, [%rd6+4];
	setp.eq.s32 	%p9, %r130, %r131;
	@%p9 bra 	$L__BB0_27;
	ld.global.u32 	%r132, [%rd7+12];
	max.s32 	%r265, %r132, %r264;
	bra.uni 	$L__BB0_28;
$L__BB0_27:
	ld.global.u32 	%r133, [%rd7+8];
	add.s32 	%r265, %r133, 1;
$L__BB0_28:
	st.global.u32 	[%rd8+4], %r265;
	ld.global.u32 	%r134, [%rd5+-4];
	ld.global.u32 	%r135, [%rd6+8];
	setp.eq.s32 	%p10, %r134, %r135;
	@%p10 bra 	$L__BB0_30;
	ld.global.u32 	%r136, [%rd7+16];
	max.s32 	%r266, %r136, %r265;
	bra.uni 	$L__BB0_31;
$L__BB0_30:
	ld.global.u32 	%r137, [%rd7+12];
	add.s32 	%r266, %r137, 1;
$L__BB0_31:
	st.global.u32 	[%rd8+8], %r266;
	add.s32 	%r261, %r261, 4;
	add.s32 	%r260, %r260, 4;
	add.s32 	%r259, %r259, 4;
	add.s32 	%r258, %r258, 4;
	add.s32 	%r257, %r257, 4;
	setp.ne.s32 	%p11, %r260, 0;
	mov.u32 	%r267, %r8;
	@%p11 bra 	$L__BB0_18;
$L__BB0_32:
	setp.eq.s32 	%p12, %r7, 0;
	@%p12 bra 	$L__BB0_46;
	ld.param.u64 	%rd93, [_Z9lcsKernelPiS_PfPKiS_iii_param_1];
	setp.eq.s32 	%p13, %r267, 0;
	cvt.s64.s32 	%rd46, %r267;
	add.s64 	%rd48, %rd46, %rd4;
	cvta.to.global.u64 	%rd9, %rd93;
	shl.b64 	%rd49, %rd48, 2;
	add.s64 	%rd10, %rd9, %rd49;
	add.s32 	%r139, %r14, %r267;
	mul.wide.s32 	%rd50, %r139, 4;
	add.s64 	%rd11, %rd1, %rd50;
	mov.b32 	%r268, 0;
	mov.u32 	%r269, %r15;
	@%p13 bra 	$L__BB0_37;
	ld.global.u32 	%r140, [%rd5+-4];
	ld.global.u32 	%r141, [%rd10+-4];
	setp.eq.s32 	%p14, %r140, %r141;
	@%p14 bra 	$L__BB0_36;
	ld.global.u32 	%r142, [%rd11];
	add.s32 	%r269, %r267, %r15;
	add.s32 	%r143, %r5, %r269;
	add.s32 	%r144, %r143, -1;
	mul.wide.s32 	%rd51, %r144, 4;
	add.s64 	%rd52, %rd1, %rd51;
	ld.global.u32 	%r145, [%rd52];
	max.s32 	%r268, %r142, %r145;
	bra.uni 	$L__BB0_37;
$L__BB0_36:
	add.s32 	%r146, %r14, %r267;
	add.s32 	%r147, %r146, -1;
	mul.wide.s32 	%rd53, %r147, 4;
	add.s64 	%rd54, %rd1, %rd53;
	ld.global.u32 	%r148, [%rd54];
	add.s32 	%r268, %r148, 1;
	add.s32 	%r269, %r267, %r15;
$L__BB0_37:
	setp.eq.s32 	%p15, %r7, 1;
	add.s32 	%r149, %r269, %r5;
	mul.wide.s32 	%rd55, %r149, 4;
	add.s64 	%rd56, %rd1, %rd55;
	st.global.u32 	[%rd56], %r268;
	add.s32 	%r59, %r267, 1;
	@%p15 bra 	$L__BB0_46;
	ld.global.u32 	%r150, [%rd5+-4];
	ld.global.u32 	%r151, [%rd10];
	setp.eq.s32 	%p16, %r150, %r151;
	@%p16 bra 	$L__BB0_40;
	ld.global.u32 	%r152, [%rd11+4];
	add.s32 	%r271, %r59, %r15;
	add.s32 	%r153, %r5, %r271;
	add.s32 	%r154, %r153, -1;
	mul.wide.s32 	%rd57, %r154, 4;
	add.s64 	%rd58, %rd1, %rd57;
	ld.global.u32 	%r155, [%rd58];
	max.s32 	%r270, %r152, %r155;
	bra.uni 	$L__BB0_41;
$L__BB0_40:
	ld.global.u32 	%r156, [%rd11];
	add.s32 	%r270, %r156, 1;
	add.s32 	%r271, %r59, %r15;
$L__BB0_41:
	setp.eq.s32 	%p17, %r7, 2;
	add.s32 	%r157, %r271, %r5;
	mul.wide.s32 	%rd59, %r157, 4;
	add.s64 	%rd12, %rd1, %rd59;
	st.global.u32 	[%rd12], %r270;
	@%p17 bra 	$L__BB0_46;
	ld.global.u32 	%r158, [%rd5+-4];
	cvt.s64.s32 	%rd60, %r59;
	cvt.s64.s32 	%rd61, %r2;
	add.s64 	%rd62, %rd60, %rd61;
	shl.b64 	%rd63, %rd62, 2;
	add.s64 	%rd64, %rd9, %rd63;
	ld.global.u32 	%r159, [%rd64];
	setp.eq.s32 	%p18, %r158, %r159;
	@%p18 bra 	$L__BB0_44;
	ld.global.u32 	%r160, [%rd11+8];
	max.s32 	%r272, %r160, %r270;
	bra.uni 	$L__BB0_45;
$L__BB0_44:
	ld.global.u32 	%r161, [%rd11+4];
	add.s32 	%r272, %r161, 1;
$L__BB0_45:
	st.global.u32 	[%rd12+4], %r272;
$L__BB0_46:
	add.s32 	%r252, %r12, 1;
	setp.ne.s32 	%p26, %r12, %r276;
	@%p26 bra 	$L__BB0_3;
$L__BB0_47:
	mad.lo.s32 	%r176, %r96, %r276, %r5;
	add.s32 	%r177, %r176, %r277;
	mul.wide.s32 	%rd73, %r177, 4;
	add.s64 	%rd74, %rd1, %rd73;
	ld.global.u32 	%r70, [%rd74];
	setp.lt.s32 	%p27, %r70, 2;
	mov.u32 	%r278, %r70;
	@%p27 bra 	$L__BB0_48;
	bra.uni 	$L__BB0_59;
$L__BB0_48:
	cvt.rn.f32.s32 	%f38, %r70;
	bra.uni 	$L__BB0_57;
$L__BB0_49:
	add.s32 	%r71, %r70, -1;
	add.s32 	%r185, %r70, -2;
	and.b32  	%r72, %r71, 3;
	setp.lt.u32 	%p33, %r185, 3;
	mov.f32 	%f38, 0f3F800000;
	mov.b32 	%r282, 0;
	@%p33 bra 	$L__BB0_52;
	and.b32  	%r282, %r71, -4;
	ld.local.u32 	%r281, [%rd2];
	ld.local.u32 	%r280, [%rd3];
	add.s64 	%rd96, %rd2, 8;
	add.s64 	%rd95, %rd3, 8;
	neg.s32 	%r279, %r282;
	mov.f32 	%f38, 0f3F800000;
$L__BB0_51:
	.pragma "nounroll";
	ld.local.u32 	%r186, [%rd96+-4];
	sub.s32 	%r187, %r186, %r281;
	ld.local.u32 	%r188, [%rd95+-4];
	sub.s32 	%r189, %r188, %r280;
	setp.lt.s32 	%p34, %r187, %r189;
	selp.b32 	%r190, %r188, %r186, %p34;
	selp.b32 	%r191, %r280, %r281, %p34;
	cvt.f64.f32 	%fd1, %f38;
	add.f64 	%fd2, %fd1, 0d3FF0000000000000;
	not.b32 	%r192, %r191;
	add.s32 	%r193, %r190, %r192;
	min.s32 	%r194, %r193, 20;
	cvt.rn.f32.s32 	%f14, %r194;
	div.rn.f32 	%f15, %f14, 0f41A00000;
	cvt.f64.f32 	%fd3, %f15;
	sub.f64 	%fd4, %fd2, %fd3;
	cvt.rn.f32.f64 	%f16, %fd4;
	ld.local.v2.u32 	{%r195, %r196}, [%rd96];
	sub.s32 	%r197, %r195, %r186;
	ld.local.v2.u32 	{%r198, %r199}, [%rd95];
	sub.s32 	%r200, %r198, %r188;
	setp.lt.s32 	%p35, %r197, %r200;
	selp.b32 	%r201, %r198, %r195, %p35;
	selp.b32 	%r202, %r188, %r186, %p35;
	cvt.f64.f32 	%fd5, %f16;
	add.f64 	%fd6, %fd5, 0d3FF0000000000000;
	not.b32 	%r203, %r202;
	add.s32 	%r204, %r201, %r203;
	min.s32 	%r205, %r204, 20;
	cvt.rn.f32.s32 	%f17, %r205;
	div.rn.f32 	%f18, %f17, 0f41A00000;
	cvt.f64.f32 	%fd7, %f18;
	sub.f64 	%fd8, %fd6, %fd7;
	cvt.rn.f32.f64 	%f19, %fd8;
	sub.s32 	%r206, %r196, %r195;
	sub.s32 	%r207, %r199, %r198;
	setp.lt.s32 	%p36, %r206, %r207;
	selp.b32 	%r208, %r199, %r196, %p36;
	selp.b32 	%r209, %r198, %r195, %p36;
	cvt.f64.f32 	%fd9, %f19;
	add.f64 	%fd10, %fd9, 0d3FF0000000000000;
	not.b32 	%r210, %r209;
	add.s32 	%r211, %r208, %r210;
	min.s32 	%r212, %r211, 20;
	cvt.rn.f32.s32 	%f20, %r212;
	div.rn.f32 	%f21, %f20, 0f41A00000;
	cvt.f64.f32 	%fd11, %f21;
	sub.f64 	%fd12, %fd10, %fd11;
	cvt.rn.f32.f64 	%f22, %fd12;
	ld.local.u32 	%r281, [%rd96+8];
	sub.s32 	%r213, %r281, %r196;
	ld.local.u32 	%r280, [%rd95+8];
	sub.s32 	%r214, %r280, %r199;
	setp.lt.s32 	%p37, %r213, %r214;
	selp.b32 	%r215, %r280, %r281, %p37;
	selp.b32 	%r216, %r199, %r196, %p37;
	cvt.f64.f32 	%fd13, %f22;
	add.f64 	%fd14, %fd13, 0d3FF0000000000000;
	not.b32 	%r217, %r216;
	add.s32 	%r218, %r215, %r217;
	min.s32 	%r219, %r218, 20;
	cvt.rn.f32.s32 	%f23, %r219;
	div.rn.f32 	%f24, %f23, 0f41A00000;
	cvt.f64.f32 	%fd15, %f24;
	sub.f64 	%fd16, %fd14, %fd15;
	cvt.rn.f32.f64 	%f38, %fd16;
	add.s64 	%rd96, %rd96, 16;
	add.s64 	%rd95, %rd95, 16;
	add.s32 	%r279, %r279, 4;
	setp.ne.s32 	%p38, %r279, 0;
	@%p38 bra 	$L__BB0_51;
$L__BB0_52:
	setp.eq.s32 	%p39, %r72, 0;
	@%p39 bra 	$L__BB0_57;
	setp.eq.s32 	%p40, %r72, 1;
	@%p40 bra 	$L__BB0_55;
	mul.wide.u32 	%rd82, %r282, 4;
	add.s64 	%rd83, %rd2, %rd82;
	ld.local.u32 	%r220, [%rd83+4];
	ld.local.u32 	%r221, [%rd83];
	sub.s32 	%r222, %r220, %r221;
	add.s64 	%rd84, %rd3, %rd82;
	ld.local.u32 	%r223, [%rd84+4];
	ld.local.u32 	%r224, [%rd84];
	sub.s32 	%r225, %r223, %r224;
	setp.lt.s32 	%p41, %r222, %r225;
	selp.b32 	%r226, %r223, %r220, %p41;
	selp.b32 	%r227, %r224, %r221, %p41;
	cvt.f64.f32 	%fd17, %f38;
	add.f64 	%fd18, %fd17, 0d3FF0000000000000;
	not.b32 	%r228, %r227;
	add.s32 	%r229, %r226, %r228;
	min.s32 	%r230, %r229, 20;
	cvt.rn.f32.s32 	%f26, %r230;
	div.rn.f32 	%f27, %f26, 0f41A00000;
	cvt.f64.f32 	%fd19, %f27;
	sub.f64 	%fd20, %fd18, %fd19;
	cvt.rn.f32.f64 	%f28, %fd20;
	add.s32 	%r282, %r282, 2;
	ld.local.u32 	%r231, [%rd83+8];
	sub.s32 	%r232, %r231, %r220;
	ld.local.u32 	%r233, [%rd84+8];
	sub.s32 	%r234, %r233, %r223;
	setp.lt.s32 	%p42, %r232, %r234;
	selp.b32 	%r235, %r233, %r231, %p42;
	selp.b32 	%r236, %r223, %r220, %p42;
	cvt.f64.f32 	%fd21, %f28;
	add.f64 	%fd22, %fd21, 0d3FF0000000000000;
	not.b32 	%r237, %r236;
	add.s32 	%r238, %r235, %r237;
	min.s32 	%r239, %r238, 20;
	cvt.rn.f32.s32 	%f29, %r239;
	div.rn.f32 	%f30, %f29, 0f41A00000;
	cvt.f64.f32 	%fd23, %f30;
	sub.f64 	%fd24, %fd22, %fd23;
	cvt.rn.f32.f64 	%f38, %fd24;
$L__BB0_55:
	and.b32  	%r240, %r71, 1;
	setp.eq.b32 	%p43, %r240, 1;
	not.pred 	%p44, %p43;
	@%p44 bra 	$L__BB0_57;
	mul.wide.u32 	%rd85, %r282, 4;
	add.s64 	%rd86, %rd2, %rd85;
	ld.local.u32 	%r241, [%rd86+4];
	ld.local.u32 	%r242, [%rd86];
	sub.s32 	%r243, %r241, %r242;
	add.s64 	%rd87, %rd3, %rd85;
	ld.local.u32 	%r244, [%rd87+4];
	ld.local.u32 	%r245, [%rd87];
	sub.s32 	%r246, %r244, %r245;
	setp.lt.s32 	%p45, %r243, %r246;
	selp.b32 	%r247, %r244, %r241, %p45;
	selp.b32 	%r248, %r245, %r242, %p45;
	cvt.f64.f32 	%fd25, %f38;
	add.f64 	%fd26, %fd25, 0d3FF0000000000000;
	not.b32 	%r249, %r248;
	add.s32 	%r250, %r247, %r249;
	min.s32 	%r251, %r250, 20;
	cvt.rn.f32.s32 	%f31, %r251;
	div.rn.f32 	%f32, %f31, 0fC1A00000;
	cvt.f64.f32 	%fd27, %f32;
	add.f64 	%fd28, %fd26, %fd27;
	cvt.rn.f32.f64 	%f38, %fd28;
$L__BB0_57:
	ld.param.u64 	%rd94, [_Z9lcsKernelPiS_PfPKiS_iii_param_2];
	cvta.to.global.u64 	%rd88, %rd94;
	mul.wide.s32 	%rd89, %r1, 4;
	add.s64 	%rd90, %rd88, %rd89;
	st.global.f32 	[%rd90], %f38;
$L__BB0_58:
	ret;
$L__BB0_59:
	mov.u32 	%r79, %r276;
	mov.u32 	%r78, %r277;
	setp.lt.s32 	%p28, %r78, 2;
	@%p28 bra 	$L__BB0_61;
	add.s32 	%r277, %r78, -1;
	mad.lo.s32 	%r178, %r79, %r96, %r5;
	add.s32 	%r179, %r178, %r277;
	mul.wide.s32 	%rd75, %r179, 4;
	add.s64 	%rd76, %rd1, %rd75;
	ld.global.u32 	%r180, [%rd76];
	setp.eq.s32 	%p29, %r180, %r278;
	mov.u32 	%r276, %r79;
	@%p29 bra 	$L__BB0_64;
$L__BB0_61:
	setp.lt.s32 	%p30, %r79, 2;
	@%p30 bra 	$L__BB0_63;
	add.s32 	%r276, %r79, -1;
	add.s32 	%r181, %r78, %r5;
	mad.lo.s32 	%r182, %r276, %r96, %r181;
	mul.wide.s32 	%rd77, %r182, 4;
	add.s64 	%rd78, %rd1, %rd77;
	ld.global.u32 	%r183, [%rd78];
	setp.eq.s32 	%p31, %r183, %r278;
	mov.u32 	%r277, %r78;
	@%p31 bra 	$L__BB0_64;
$L__BB0_63:
	add.s32 	%r278, %r278, -1;
	mul.wide.u32 	%rd79, %r278, 4;
	add.s64 	%rd80, %rd2, %rd79;
	st.local.u32 	[%rd80], %r78;
	add.s64 	%rd81, %rd3, %rd79;
	st.local.u32 	[%rd81], %r79;
	mov.u32 	%r276, %r79;
	mov.u32 	%r277, %r78;
$L__BB0_64:
	setp.eq.s32 	%p32, %r278, 0;
	@%p32 bra 	$L__BB0_49;
	bra.uni 	$L__BB0_59;

}


// ===== COMPILED SASS (sm_100) =====

	.target	sm_100

	.elftype	@"ET_EXEC"


//--------------------- .note.nv.tkinfo           --------------------------
	.section	.note.nv.tkinfo,"",@"SHT_NOTE"
	.sectionflags	@"SHF_NOTE_NV_TKINFO"
	.tkinfo
        /*0018*/ 	.word	0x00000002
        /*0030*/ 	.string	""
        /*0030*/ 	.string	"ptxas"
        /*0030*/ 	.string	"Cuda compilation tools, release 13.0, V13.0.88"
        /*0030*/ 	.string	"Build cuda_13.0.r13.0/compiler.36424714_0"
        /*0030*/ 	.string	"-arch sm_100 -m 64 "



//--------------------- .note.nv.cuinfo           --------------------------
	.section	.note.nv.cuinfo,"",@"SHT_NOTE"
	.sectionflags	@"SHF_NOTE_NV_CUINFO"
        /*0018*/ 	.short	0x0002
        /*001a*/ 	.short	0x0064
        /*001c*/ 	.short	0x0082
	.zero		2


//--------------------- .nv.info                  --------------------------
	.section	.nv.info,"",@"SHT_CUDA_INFO"
	.align	4


	//----- nvinfo : EIATTR_REGCOUNT
	.align		4
        /*0000*/ 	.byte	0x04, 0x2f
        /*0002*/ 	.short	(.L_1 - .L_0)
	.align		4
.L_0:
        /*0004*/ 	.word	index@(_Z9lcsKernelPiS_PfPKiS_iii)
        /*0008*/ 	.word	0x00000028


	//----- nvinfo : EIATTR_FRAME_SIZE
	.align		4
.L_1:
        /*000c*/ 	.byte	0x04, 0x11
        /*000e*/ 	.short	(.L_3 - .L_2)
	.align		4
.L_2:
        /*0010*/ 	.word	index@($__internal_0_$__cuda_sm3x_div_rn_noftz_f32_slowpath)
        /*0014*/ 	.word	0x00001000


	//----- nvinfo : EIATTR_FRAME_SIZE
	.align		4
.L_3:
        /*0018*/ 	.byte	0x04, 0x11
        /*001a*/ 	.short	(.L_5 - .L_4)
	.align		4
.L_4:
        /*001c*/ 	.word	index@(_Z9lcsKernelPiS_PfPKiS_iii)
        /*0020*/ 	.word	0x00001000


	//----- nvinfo : EIATTR_MIN_STACK_SIZE
	.align		4
.L_5:
        /*0024*/ 	.byte	0x04, 0x12
        /*0026*/ 	.short	(.L_7 - .L_6)
	.align		4
.L_6:
        /*0028*/ 	.word	index@(_Z9lcsKernelPiS_PfPKiS_iii)
        /*002c*/ 	.word	0x00001000
.L_7:


//--------------------- .nv.compat                --------------------------
	.section	.nv.compat,"",@"SHT_CUDA_COMPAT_INFO"
	.align	4
        /*0000*/ 	.byte	0x02, 0x09, 0x00, 0x00, 0x02, 0x02, 0x01, 0x00, 0x02, 0x05, 0x05, 0x00, 0x03, 0x07, 0x01, 0x01
        /*0010*/ 	.byte	0x02, 0x03, 0x00, 0x00, 0x02, 0x06, 0x01, 0x00, 0x04, 0x0b, 0x08, 0x00, 0x01, 0x00, 0x00, 0x00
        /*0020*/ 	.byte	0x00, 0x00, 0x00, 0x00


//--------------------- .nv.info._Z9lcsKernelPiS_PfPKiS_iii --------------------------
	.section	.nv.info._Z9lcsKernelPiS_PfPKiS_iii,"",@"SHT_CUDA_INFO"
	.sectionflags	@""
	.align	4


	//----- nvinfo : EIATTR_CUDA_API_VERSION
	.align		4
        /*0000*/ 	.byte	0x04, 0x37
        /*0002*/ 	.short	(.L_9 - .L_8)
.L_8:
        /*0004*/ 	.word	0x00000082


	//----- nvinfo : EIATTR_KPARAM_INFO
	.align		4
.L_9:
        /*0008*/ 	.byte	0x04, 0x17
        /*000a*/ 	.short	(.L_11 - .L_10)
.L_10:
        /*000c*/ 	.word	0x00000000
        /*0010*/ 	.short	0x0007
        /*0012*/ 	.short	0x0030
        /*0014*/ 	.byte	0x00, 0xf0, 0x11, 0x00


	//----- nvinfo : EIATTR_KPARAM_INFO
	.align		4
.L_11:
        /*0018*/ 	.byte	0x04, 0x17
        /*001a*/ 	.short	(.L_13 - .L_12)
.L_12:
        /*001c*/ 	.word	0x00000000
        /*0020*/ 	.short	0x0006
        /*0022*/ 	.short	0x002c
        /*0024*/ 	.byte	0x00, 0xf0, 0x11, 0x00


	//----- nvinfo : EIATTR_KPARAM_INFO
	.align		4
.L_13:
        /*0028*/ 	.byte	0x04, 0x17
        /*002a*/ 	.short	(.L_15 - .L_14)
.L_14:
        /*002c*/ 	.word	0x00000000
        /*0030*/ 	.short	0x0005
        /*0032*/ 	.short	0x0028
        /*0034*/ 	.byte	0x00, 0xf0, 0x11, 0x00


	//----- nvinfo : EIATTR_KPARAM_INFO
	.align		4
.L_15:
        /*0038*/ 	.byte	0x04, 0x17
        /*003a*/ 	.short	(.L_17 - .L_16)
.L_16:
        /*003c*/ 	.word	0x00000000
        /*0040*/ 	.short	0x0004
        /*0042*/ 	.short	0x0020
        /*0044*/ 	.byte	0x00, 0xf5, 0x21, 0x00


	//----- nvinfo : EIATTR_KPARAM_INFO
	.align		4
.L_17:
        /*0048*/ 	.byte	0x04, 0x17
        /*004a*/ 	.short	(.L_19 - .L_18)
.L_18:
        /*004c*/ 	.word	0x00000000
        /*0050*/ 	.short	0x0003
        /*0052*/ 	.short	0x0018
        /*0054*/ 	.byte	0x00, 0xf5, 0x21, 0x00


	//----- nvinfo : EIATTR_KPARAM_INFO
	.align		4
.L_19:
        /*0058*/ 	.byte	0x04, 0x17
        /*005a*/ 	.short	(.L_21 - .L_20)
.L_20:
        /*005c*/ 	.word	0x00000000
        /*0060*/ 	.short	0x0002
        /*0062*/ 	.short	0x0010
        /*0064*/ 	.byte	0x00, 0xf5, 0x21, 0x00


	//----- nvinfo : EIATTR_KPARAM_INFO
	.align		4
.L_21:
        /*0068*/ 	.byte	0x04, 0x17
        /*006a*/ 	.short	(.L_23 - .L_22)
.L_22:
        /*006c*/ 	.word	0x00000000
        /*0070*/ 	.short	0x0001
        /*0072*/ 	.short	0x0008
        /*0074*/ 	.byte	0x00, 0xf5, 0x21, 0x00


	//----- nvinfo : EIATTR_KPARAM_INFO
	.align		4
.L_23:
        /*0078*/ 	.byte	0x04, 0x17
        /*007a*/ 	.short	(.L_25 - .L_24)
.L_24:
        /*007c*/ 	.word	0x00000000
        /*0080*/ 	.short	0x0000
        /*0082*/ 	.short	0x0000
        /*0084*/ 	.byte	0x00, 0xf5, 0x21, 0x00


	//----- nvinfo : EIATTR_SPARSE_MMA_MASK
	.align		4
.L_25:
        /*0088*/ 	.byte	0x03, 0x50
        /*008a*/ 	.short	0x0000


	//----- nvinfo : EIATTR_MAXREG_COUNT
	.align		4
        /*008c*/ 	.byte	0x03, 0x1b
        /*008e*/ 	.short	0x00ff


	//----- nvinfo : EIATTR_MERCURY_ISA_VERSION
	.align		4
        /*0090*/ 	.byte	0x03, 0x5f
        /*0092*/ 	.short	0x0101


	//----- nvinfo : EIATTR_VRC_CTA_INIT_COUNT
	.align		4
        /*0094*/ 	.byte	0x02, 0x4a
	.zero		1
	.zero		1


	//----- nvinfo : EIATTR_EXIT_INSTR_OFFSETS
	.align		4
        /*0098*/ 	.byte	0x04, 0x1c
        /*009a*/ 	.short	(.L_27 - .L_26)


	//   ....[0]....
.L_26:
        /*009c*/ 	.word	0x00000090


	//   ....[1]....
        /*00a0*/ 	.word	0x00002210


	//----- nvinfo : EIATTR_CRS_STACK_SIZE
	.align		4
.L_27:
        /*00a4*/ 	.byte	0x04, 0x1e
        /*00a6*/ 	.short	(.L_29 - .L_28)
.L_28:
        /*00a8*/ 	.word	0x00000000


	//----- nvinfo : EIATTR_CBANK_PARAM_SIZE
	.align		4
.L_29:
        /*00ac*/ 	.byte	0x03, 0x19
        /*00ae*/ 	.short	0x0034


	//----- nvinfo : EIATTR_PARAM_CBANK
	.align		4
        /*00b0*/ 	.byte	0x04, 0x0a
        /*00b2*/ 	.short	(.L_31 - .L_30)
	.align		4
.L_30:
        /*00b4*/ 	.word	index@(.nv.constant0._Z9lcsKernelPiS_PfPKiS_iii)
        /*00b8*/ 	.short	0x0380
        /*00ba*/ 	.short	0x0034


	//----- nvinfo : EIATTR_SW_WAR
	.align		4
.L_31:
        /*00bc*/ 	.byte	0x04, 0x36
        /*00be*/ 	.short	(.L_33 - .L_32)
.L_32:
        /*00c0*/ 	.word	0x00000008
.L_33:


//--------------------- .nv.callgraph             --------------------------
	.section	.nv.callgraph,"",@"SHT_CUDA_CALLGRAPH"
	.align	4
	.sectionentsize	8
	.align		4
        /*0000*/ 	.word	0x00000000
	.align		4
        /*0004*/ 	.word	0xffffffff
	.align		4
        /*0008*/ 	.word	0x00000000
	.align		4
        /*000c*/ 	.word	0xfffffffe
	.align		4
        /*0010*/ 	.word	0x00000000
	.align		4
        /*0014*/ 	.word	0xfffffffd
	.align		4
        /*0018*/ 	.word	0x00000000
	.align		4
        /*001c*/ 	.word	0xfffffffc


//--------------------- .text._Z9lcsKernelPiS_PfPKiS_iii --------------------------
	.section	.text._Z9lcsKernelPiS_PfPKiS_iii,"ax",@progbits
	.align	128
        .global         _Z9lcsKernelPiS_PfPKiS_iii
        .type           _Z9lcsKernelPiS_PfPKiS_iii,@function
        .size           _Z9lcsKernelPiS_PfPKiS_iii,(.L_x_59 - _Z9lcsKernelPiS_PfPKiS_iii)
        .other          _Z9lcsKernelPiS_PfPKiS_iii,@"STO_CUDA_ENTRY STV_DEFAULT"
_Z9lcsKernelPiS_PfPKiS_iii:
.text._Z9lcsKernelPiS_PfPKiS_iii:
[----:B------:R-:W0:Y:S01]  /*0000*/  LDC R1, c[0x0][0x37c] ;  /* 0x0000df00ff017b82 */ /* 0x000e220000000800 */
[----:B------:R-:W1:Y:S07]  /*0010*/  S2R R9, SR_TID.X ;  /* 0x0000000000097919 */ /* 0x000e6e0000002100 */
[----:B------:R-:W1:Y:S01]  /*0020*/  S2UR UR5, SR_CTAID.X ;  /* 0x00000000000579c3 */ /* 0x000e620000002500 */
[----:B------:R-:W2:Y:S01]  /*0030*/  LDCU UR4, c[0x0][0x3ac] ;  /* 0x00007580ff0477ac */ /* 0x000ea20008000800 */
[----:B0-----:R-:W-:-:S06]  /*0040*/  VIADD R1, R1, 0xfffff000 ;  /* 0xfffff00001017836 */ /* 0x001fcc0000000000 */
[----:B------:R-:W1:Y:S01]  /*0050*/  LDC R0, c[0x0][0x360] ;  /* 0x0000d800ff007b82 */ /* 0x000e620000000800 */
[----:B--2---:R-:W-:Y:S01]  /*0060*/  UIADD3 UR4, UPT, UPT, UR4, -0x1, URZ ;  /* 0xffffffff04047890 */ /* 0x004fe2000fffe0ff */
[----:B-1----:R-:W-:-:S05]  /*0070*/  IMAD R9, R0, UR5, R9 ;  /* 0x0000000500097c24 */ /* 0x002fca000f8e0209 */
[----:B------:R-:W-:-:S13]  /*0080*/  ISETP.GE.AND P0, PT, R9, UR4, PT ;  /* 0x0000000409007c0c */ /* 0x000fda000bf06270 */
[----:B------:R-:W-:Y:S05]  /*0090*/  @P0 EXIT ;  /* 0x000000000000094d */ /* 0x000fea0003800000 */
[----:B------:R-:W0:Y:S01]  /*00a0*/  LDC.64 R6, c[0x0][0x398] ;  /* 0x0000e600ff067b82 */ /* 0x000e220000000a00 */
[----:B------:R-:W1:Y:S01]  /*00b0*/  LDCU.64 UR4, c[0x0][0x358] ;  /* 0x00006b00ff0477ac */ /* 0x000e620008000a00 */
[----:B------:R-:W2:Y:S01]  /*00c0*/  LDCU UR6, c[0x0][0x3a8] ;  /* 0x00007500ff0677ac */ /* 0x000ea20008000800 */
[----:B0-----:R-:W-:-:S05]  /*00d0*/  IMAD.WIDE R6, R9, 0x4, R6 ;  /* 0x0000000409067825 */ /* 0x001fca00078e0206 */
[----:B-1----:R-:W3:Y:S04]  /*00e0*/  LDG.E R4, desc[UR4][R6.64] ;  /* 0x0000000406047981 */ /* 0x002ee8000c1e1900 */
[----:B------:R-:W4:Y:S01]  /*00f0*/  LDG.E R5, desc[UR4][R6.64+0x4] ;  /* 0x0000040406057981 */ /* 0x000f22000c1e1900 */
[----:B------:R-:W0:Y:S01]  /*0100*/  LDCU UR7, c[0x0][0x3a8] ;  /* 0x00007500ff0777ac */ /* 0x000e220008000800 */
[----:B--2---:R-:W-:Y:S01]  /*0110*/  UISETP.GE.AND UP0, UPT, UR6, URZ, UPT ;  /* 0x000000ff0600728c */ /* 0x004fe2000bf06270 */
[----:B0-----:R-:W-:Y:S02]  /*0120*/  IMAD.U32 R0, RZ, RZ, UR7 ;  /* 0x00000007ff007e24 */ /* 0x001fe4000f8e00ff */
[--C-:B---3--:R-:W-:Y:S02]  /*0130*/  IMAD.IADD R3, R9, 0x1, R4.reuse ;  /* 0x0000000109037824 */ /* 0x108fe400078e0204 */
[----:B----4-:R-:W-:-:S04]  /*0140*/  IMAD.IADD R2, R5, 0x1, -R4 ;  /* 0x0000000105027824 */ /* 0x010fc800078e0a04 */
[----:B------:R-:W-:Y:S05]  /*0150*/  BRA.U !UP0, `(.L_x_0) ;  /* 0x0000000d08847547 */ /* 0x000fea000b800000 */
[--C-:B------:R-:W-:Y:S01]  /*0160*/  IADD3 R5, PT, PT, R5, 0x1, -R4.reuse ;  /* 0x0000000105057810 */ /* 0x100fe20007ffe804 */
[----:B------:R-:W-:Y:S01]  /*0170*/  IMAD.MOV.U32 R7, RZ, RZ, RZ ;  /* 0x000000ffff077224 */ /* 0x000fe200078e00ff */
[----:B------:R-:W-:Y:S02]  /*0180*/  SHF.R.S32.HI R6, RZ, 0x1f, R4 ;  /* 0x0000001fff067819 */ /* 0x000fe40000011404 */
[C---:B------:R-:W-:Y:S02]  /*0190*/  LOP3.LUT R8, R5.reuse, 0xfffffffc, RZ, 0xc0, !PT ;  /* 0xfffffffc05087812 */ /* 0x040fe400078ec0ff */
[C---:B------:R-:W-:Y:S02]  /*01a0*/  LOP3.LUT R10, R5.reuse, 0x7, RZ, 0xc0, !PT ;  /* 0x00000007050a7812 */ /* 0x040fe400078ec0ff */
[C---:B------:R-:W-:Y:S02]  /*01b0*/  LOP3.LUT R11, R5.reuse, 0x3, RZ, 0xc0, !PT ;  /* 0x00000003050b7812 */ /* 0x040fe400078ec0ff */
[----:B------:R-:W-:-:S02]  /*01c0*/  LOP3.LUT R12, R5, 0xfffffff8, RZ, 0xc0, !PT ;  /* 0xfffffff8050c7812 */ /* 0x000fc400078ec0ff */
[----:B------:R-:W-:-:S07]  /*01d0*/  IADD3 R13, PT, PT, -R8, RZ, RZ ;  /* 0x000000ff080d7210 */ /* 0x000fce0007ffe1ff */
.L_x_16:
[----:B------:R-:W-:Y:S01]  /*01e0*/  ISETP.GE.AND P0, PT, R2, RZ, PT ;  /* 0x000000ff0200720c */ /* 0x000fe20003f06270 */
[----:B------:R-:W0:Y:S01]  /*01f0*/  LDCU.64 UR6, c[0x0][0x388] ;  /* 0x00007100ff0677ac */ /* 0x000e220008000a00 */
[----:B------:R-:W-:Y:S11]  /*0200*/  BSSY.RECONVERGENT B0, `(.L_x_1) ;  /* 0x00000d2000007945 */ /* 0x000ff60003800200 */
[----:B-1234-:R-:W-:Y:S05]  /*0210*/  @!P0 BRA `(.L_x_2) ;  /* 0x0000000c00408947 */ /* 0x01efea0003800000 */
[----:B------:R-:W1:Y:S01]  /*0220*/  LDC R18, c[0x0][0x3b0] ;  /* 0x0000ec00ff127b82 */ /* 0x000e620000000800 */
[C---:B------:R-:W-:Y:S01]  /*0230*/  ISETP.NE.AND P0, PT, R7.reuse, RZ, PT ;  /* 0x000000ff0700720c */ /* 0x040fe20003f05270 */
[----:B------:R-:W-:-:S04]  /*0240*/  VIADD R27, R7, 0xffffffff ;  /* 0xffffffff071b7836 */ /* 0x000fc80000000000 */
[-C--:B-1----:R-:W-:Y:S02]  /*0250*/  IMAD R26, R27, R18.reuse, R3 ;  /* 0x000000121b1a7224 */ /* 0x082fe400078e0203 */
[----:B------:R-:W-:-:S06]  /*0260*/  IMAD R28, R7, R18, RZ ;  /* 0x00000012071c7224 */ /* 0x000fcc00078e02ff */
[----:B------:R-:W-:Y:S05]  /*0270*/  @P0 BRA `(.L_x_3) ;  /* 0x0000000000d00947 */ /* 0x000fea0003800000 */
[----:B------:R-:W-:Y:S01]  /*0280*/  ISETP.GE.U32.AND P0, PT, R2, 0x7, PT ;  /* 0x000000070200780c */ /* 0x000fe20003f06070 */
[----:B------:R-:W-:Y:S01]  /*0290*/  BSSY.RECONVERGENT B1, `(.L_x_4) ;  /* 0x0000016000017945 */ /* 0x000fe20003800200 */
[----:B------:R-:W-:-:S11]  /*02a0*/  IMAD.MOV.U32 R16, RZ, RZ, RZ ;  /* 0x000000ffff107224 */ /* 0x000fd600078e00ff */
[----:B------:R-:W-:Y:S05]  /*02b0*/  @!P0 BRA `(.L_x_5) ;  /* 0x00000000004c8947 */ /* 0x000fea0003800000 */
[----:B------:R-:W1:Y:S01]  /*02c0*/  LDC.64 R14, c[0x0][0x3a0] ;  /* 0x0000e800ff0e7b82 */ /* 0x000e620000000a00 */
[----:B------:R-:W-:Y:S01]  /*02d0*/  BSSY.RECONVERGENT B2, `(.L_x_6) ;  /* 0x0000010000027945 */ /* 0x000fe20003800200 */
[----:B------:R-:W-:Y:S02]  /*02e0*/  IMAD.IADD R18, R26, 0x1, R18 ;  /* 0x000000011a127824 */ /* 0x000fe400078e0212 */
[----:B------:R-:W-:-:S07]  /*02f0*/  IMAD.MOV.U32 R19, RZ, RZ, RZ ;  /* 0x000000ffff137224 */ /* 0x000fce00078e00ff */
.L_x_7:
[----:B--2---:R-:W-:Y:S01]  /*0300*/  IMAD.IADD R17, R18, 0x1, R19 ;  /* 0x0000000112117824 */ /* 0x004fe200078e0213 */
[----:B------:R-:W-:-:S03]  /*0310*/  IADD3 R19, PT, PT, R19, 0x8, RZ ;  /* 0x0000000813137810 */ /* 0x000fc60007ffe0ff */
[----:B-1----:R-:W-:Y:S01]  /*0320*/  IMAD.WIDE R16, R17, 0x4, R14 ;  /* 0x0000000411107825 */ /* 0x002fe200078e020e */
[----:B------:R-:W-:-:S04]  /*0330*/  ISETP.NE.AND P0, PT, R19, R12, PT ;  /* 0x0000000c1300720c */ /* 0x000fc80003f05270 */
[----:B------:R2:W-:Y:S04]  /*0340*/  STG.E desc[UR4][R16.64], RZ ;  /* 0x000000ff10007986 */ /* 0x0005e8000c101904 */
[----:B------:R2:W-:Y:S04]  /*0350*/  STG.E desc[UR4][R16.64+0x4], RZ ;  /* 0x000004ff10007986 */ /* 0x0005e8000c101904 */
[----:B------:R2:W-:Y:S04]  /*0360*/  STG.E desc[UR4][R16.64+0x8], RZ ;  /* 0x000008ff10007986 */ /* 0x0005e8000c101904 */
[----:B------:R2:W-:Y:S04]  /*0370*/  STG.E desc[UR4][R16.64+0xc], RZ ;  /* 0x00000cff10007986 */ /* 0x0005e8000c101904 */
[----:B------:R2:W-:Y:S04]  /*0380*/  STG.E desc[UR4][R16.64+0x10], RZ ;  /* 0x000010ff10007986 */ /* 0x0005e8000c101904 */
[----:B------:R2:W-:Y:S04]  /*0390*/  STG.E desc[UR4][R16.64+0x14], RZ ;  /* 0x000014ff10007986 */ /* 0x0005e8000c101904 */
[----:B------:R2:W-:Y:S04]  /*03a0*/  STG.E desc[UR4][R16.64+0x18], RZ ;  /* 0x000018ff10007986 */ /* 0x0005e8000c101904 */
[----:B------:R2:W-:Y:S01]  /*03b0*/  STG.E desc[UR4][R16.64+0x1c], RZ ;  /* 0x00001cff10007986 */ /* 0x0005e2000c101904 */
[----:B------:R-:W-:Y:S05]  /*03c0*/  @P0 BRA `(.L_x_7) ;  /* 0xfffffffc00cc0947 */ /* 0x000fea000383ffff */
[----:B0-----:R-:W-:Y:S05]  /*03d0*/  BSYNC.RECONVERGENT B2 ;  /* 0x0000000000027941 */ /* 0x001fea0003800200 */
.L_x_6:
[----:B--2---:R-:W-:-:S07]  /*03e0*/  IMAD.MOV.U32 R16, RZ, RZ, R12 ;  /* 0x000000ffff107224 */ /* 0x004fce00078e000c */
.L_x_5:
[----:B0-----:R-:W-:Y:S05]  /*03f0*/  BSYNC.RECONVERGENT B1 ;  /* 0x0000000000017941 */ /* 0x001fea0003800200 */
.L_x_4:
[----:B------:R-:W-:-:S13]  /*0400*/  ISETP.NE.AND P0, PT, R10, RZ, PT ;  /* 0x000000ff0a00720c */ /* 0x000fda0003f05270 */
[----:B------:R-:W-:Y:S05]  /*0410*/  @!P0 BRA `(.L_x_2) ;  /* 0x0000000800c08947 */ /* 0x000fea0003800000 */
[----:B------:R-:W-:Y:S01]  /*0420*/  VIADD R14, R10, 0xffffffff ;  /* 0xffffffff0a0e7836 */ /* 0x000fe20000000000 */
[----:B------:R-:W-:-:S04]  /*0430*/  ISETP.NE.AND P1, PT, R11, RZ, PT ;  /* 0x000000ff0b00720c */ /* 0x000fc80003f25270 */
[----:B------:R-:W-:-:S13]  /*0440*/  ISETP.GE.U32.AND P0, PT, R14, 0x3, PT ;  /* 0x000000030e00780c */ /* 0x000fda0003f06070 */
[----:B------:R-:W0:Y:S01]  /*0450*/  @P0 LDC.64 R14, c[0x0][0x3a0] ;  /* 0x0000e800ff0e0b82 */ /* 0x000e220000000a00 */
[----:B------:R-:W-:Y:S01]  /*0460*/  @P0 IADD3 R17, PT, PT, R3, R16, R28 ;  /* 0x0000001003110210 */ /* 0x000fe20007ffe01c */
[----:B------:R-:W-:-:S04]  /*0470*/  @P0 VIADD R16, R16, 0x4 ;  /* 0x0000000410100836 */ /* 0x000fc80000000000 */
[----:B0-----:R-:W-:-:S05]  /*0480*/  @P0 IMAD.WIDE R14, R17, 0x4, R14 ;  /* 0x00000004110e0825 */ /* 0x001fca00078e020e */
[----:B------:R3:W-:Y:S04]  /*0490*/  @P0 STG.E desc[UR4][R14.64], RZ ;  /* 0x000000ff0e000986 */ /* 0x0007e8000c101904 */
[----:B------:R3:W-:Y:S04]  /*04a0*/  @P0 STG.E desc[UR4][R14.64+0x4], RZ ;  /* 0x000004ff0e000986 */ /* 0x0007e8000c101904 */
[----:B------:R3:W-:Y:S04]  /*04b0*/  @P0 STG.E desc[UR4][R14.64+0x8], RZ ;  /* 0x000008ff0e000986 */ /* 0x0007e8000c101904 */
[----:B------:R3:W-:Y:S01]  /*04c0*/  @P0 STG.E desc[UR4][R14.64+0xc], RZ ;  /* 0x00000cff0e000986 */ /* 0x0007e2000c101904 */
[----:B------:R-:W-:Y:S05]  /*04d0*/  @!P1 BRA `(.L_x_2) ;  /* 0x0000000800909947 */ /* 0x000fea0003800000 */
[----:B------:R-:W-:Y:S02]  /*04e0*/  ISETP.NE.AND P0, PT, R11, 0x1, PT ;  /* 0x000000010b00780c */ /* 0x000fe40003f05270 */
[----:B------:R-:W-:-:S11]  /*04f0*/  LOP3.LUT P1, RZ, R5, 0x1, RZ, 0xc0, !PT ;  /* 0x0000000105ff7812 */ /* 0x000fd6000782c0ff */
[----:B---3--:R-:W0:Y:S01]  /*0500*/  @P0 LDC.64 R14, c[0x0][0x3a0] ;  /* 0x0000e800ff0e0b82 */ /* 0x008e220000000a00 */
[----:B------:R-:W-:Y:S01]  /*0510*/  @P0 IADD3 R17, PT, PT, R3, R16, R28 ;  /* 0x0000001003110210 */ /* 0x000fe20007ffe01c */
[----:B------:R-:W-:-:S04]  /*0520*/  @P0 VIADD R16, R16, 0x2 ;  /* 0x0000000210100836 */ /* 0x000fc80000000000 */
[----:B0-----:R-:W-:-:S05]  /*0530*/  @P0 IMAD.WIDE R14, R17, 0x4, R14 ;  /* 0x00000004110e0825 */ /* 0x001fca00078e020e */
[----:B------:R4:W-:Y:S04]  /*0540*/  @P0 STG.E desc[UR4][R14.64], RZ ;  /* 0x000000ff0e000986 */ /* 0x0009e8000c101904 */
[----:B------:R4:W-:Y:S01]  /*0550*/  @P0 STG.E desc[UR4][R14.64+0x4], RZ ;  /* 0x000004ff0e000986 */ /* 0x0009e2000c101904 */
[----:B------:R-:W-:Y:S05]  /*0560*/  @!P1 BRA `(.L_x_2) ;  /* 0x00000008006c9947 */ /* 0x000fea0003800000 */
[----:B----4-:R-:W0:Y:S01]  /*0570*/  LDC.64 R14, c[0x0][0x3a0] ;  /* 0x0000e800ff0e7b82 */ /* 0x010e220000000a00 */
[----:B------:R-:W-:-:S05]  /*0580*/  IADD3 R17, PT, PT, R3, R16, R28 ;  /* 0x0000001003117210 */ /* 0x000fca0007ffe01c */
[----:B0-----:R-:W-:-:S05]  /*0590*/  IMAD.WIDE R14, R17, 0x4, R14 ;  /* 0x00000004110e7825 */ /* 0x001fca00078e020e */
[----:B------:R0:W-:Y:S01]  /*05a0*/  STG.E desc[UR4][R14.64], RZ ;  /* 0x000000ff0e007986 */ /* 0x0001e2000c101904 */
[----:B------:R-:W-:Y:S05]  /*05b0*/  BRA `(.L_x_2) ;  /* 0x0000000800587947 */ /* 0x000fea0003800000 */
.L_x_3:
[----:B------:R-:W1:Y:S01]  /*05c0*/  LDC.64 R14, c[0x0][0x380] ;  /* 0x0000e000ff0e7b82 */ /* 0x000e620000000a00 */
[----:B------:R-:W-:Y:S01]  /*05d0*/  ISETP.GE.U32.AND P0, PT, R2, 0x3, PT ;  /* 0x000000030200780c */ /* 0x000fe20003f06070 */
[----:B------:R-:W-:Y:S01]  /*05e0*/  BSSY.RECONVERGENT B1, `(.L_x_8) ;  /* 0x0000053000017945 */ /* 0x000fe20003800200 */
[----:B------:R-:W-:Y:S02]  /*05f0*/  IMAD.MOV.U32 R29, RZ, RZ, RZ ;  /* 0x000000ffff1d7224 */ /* 0x000fe400078e00ff */
[----:B-1----:R-:W-:-:S09]  /*0600*/  IMAD.WIDE R14, R7, 0x4, R14 ;  /* 0x00000004070e7825 */ /* 0x002fd200078e020e */
[----:B------:R-:W-:Y:S05]  /*0610*/  @!P0 BRA `(.L_x_9) ;  /* 0x00000004003c8947 */ /* 0x000fea0003800000 */
[----:B------:R-:W1:Y:S01]  /*0620*/  S2R R19, SR_TID.X ;  /* 0x0000000000137919 */ /* 0x000e620000002100 */
[----:B------:R-:W2:Y:S01]  /*0630*/  S2UR UR8, SR_CTAID.X ;  /* 0x00000000000879c3 */ /* 0x000ea20000002500 */
[----:B------:R-:W-:Y:S01]  /*0640*/  BSSY.RECONVERGENT B2, `(.L_x_10) ;  /* 0x000004b000027945 */ /* 0x000fe20003800200 */
[----:B------:R-:W-:Y:S02]  /*0650*/  VIADD R29, R28, 0x1 ;  /* 0x000000011c1d7836 */ /* 0x000fe40000000000 */
[----:B------:R-:W-:Y:S02]  /*0660*/  IMAD.MOV.U32 R33, RZ, RZ, RZ ;  /* 0x000000ffff217224 */ /* 0x000fe400078e00ff */
[----:B------:R-:W-:Y:S02]  /*0670*/  IMAD.MOV.U32 R30, RZ, RZ, R13 ;  /* 0x000000ffff1e7224 */ /* 0x000fe400078e000d */
[----:B------:R-:W2:Y:S01]  /*0680*/  LDC R17, c[0x0][0x360] ;  /* 0x0000d800ff117b82 */ /* 0x000ea20000000800 */
[----:B-1----:R-:W-:-:S05]  /*0690*/  IADD3 R6, PT, PT, R4, R19, RZ ;  /* 0x0000001304067210 */ /* 0x002fca0007ffe0ff */
[----:B--2---:R-:W-:-:S04]  /*06a0*/  IMAD R6, R17, UR8, R6 ;  /* 0x0000000811067c24 */ /* 0x004fc8000f8e0206 */
[----:B------:R-:W-:Y:S01]  /*06b0*/  VIADD R31, R6, 0xffffffff ;  /* 0xffffffff061f7836 */ /* 0x000fe20000000000 */
[----:B------:R-:W-:-:S03]  /*06c0*/  SHF.R.S32.HI R6, RZ, 0x1f, R4 ;  /* 0x0000001fff067819 */ /* 0x000fc60000011404 */
[--C-:B------:R-:W-:Y:S02]  /*06d0*/  IMAD R27, R27, R18, R31.reuse ;  /* 0x000000121b1b7224 */ /* 0x100fe400078e021f */
[----:B------:R-:W-:-:S07]  /*06e0*/  IMAD.IADD R31, R28, 0x1, R31 ;  /* 0x000000011c1f7824 */ /* 0x000fce00078e021f */
.L_x_13:
[----:B------:R-:W1:Y:S01]  /*06f0*/  LDC.64 R16, c[0x0][0x3a0] ;  /* 0x0000e800ff107b82 */ /* 0x000e620000000a00 */
[----:B------:R-:W-:Y:S01]  /*0700*/  IADD3 R19, P0, PT, R4, R33, RZ ;  /* 0x0000002104137210 */ /* 0x000fe20007f1e0ff */
[----:B------:R-:W-:Y:S01]  /*0710*/  BSSY.RECONVERGENT B3, `(.L_x_11) ;  /* 0x0000016000037945 */ /* 0x000fe20003800200 */
[----:B------:R-:W-:Y:S02]  /*0720*/  HFMA2 R35, -RZ, RZ, 0, 0 ;  /* 0x00000000ff237431 */ /* 0x000fe400000001ff */
[----:B------:R-:W-:Y:S01]  /*0730*/  IMAD.MOV.U32 R32, RZ, RZ, R28 ;  /* 0x000000ffff207224 */ /* 0x000fe200078e001c */
[C---:B------:R-:W-:Y:S02]  /*0740*/  LEA.HI.X.SX32 R20, R33.reuse, R6, 0x1, P0 ;  /* 0x0000000621147211 */ /* 0x040fe400000f0eff */
[----:B------:R-:W-:Y:S02]  /*0750*/  ISETP.NE.AND P0, PT, R33, RZ, PT ;  /* 0x000000ff2100720c */ /* 0x000fe40003f05270 */
[----:B0-----:R-:W-:-:S04]  /*0760*/  LEA R18, P1, R19, UR6, 0x2 ;  /* 0x0000000613127c11 */ /* 0x001fc8000f8210ff */
[----:B------:R-:W-:Y:S01]  /*0770*/  LEA.HI.X R19, R19, UR7, R20, 0x2, P1 ;  /* 0x0000000713137c11 */ /* 0x000fe200088f1414 */
[----:B-1----:R-:W-:-:S06]  /*0780*/  IMAD.WIDE R20, R27, 0x4, R16 ;  /* 0x000000041b147825 */ /* 0x002fcc00078e0210 */
[----:B------:R-:W-:Y:S05]  /*0790*/  @!P0 BRA `(.L_x_12) ;  /* 0x0000000000348947 */ /* 0x000fea0003800000 */
[----:B------:R-:W2:Y:S04]  /*07a0*/  LDG.E R22, desc[UR4][R14.64+-0x4] ;  /* 0xfffffc040e167981 */ /* 0x000ea8000c1e1900 */
[----:B------:R-:W2:Y:S02]  /*07b0*/  LDG.E R23, desc[UR4][R18.64+-0x4] ;  /* 0xfffffc0412177981 */ /* 0x000ea4000c1e1900 */
[----:B--2---:R-:W-:-:S13]  /*07c0*/  ISETP.NE.AND P0, PT, R22, R23, PT ;  /* 0x000000171600720c */ /* 0x004fda0003f05270 */
[----:B------:R-:W-:Y:S01]  /*07d0*/  @P0 VIADD R25, R27, 0x1 ;  /* 0x000000011b190836 */ /* 0x000fe20000000000 */
[----:B------:R-:W2:Y:S01]  /*07e0*/  @!P0 LDG.E R35, desc[UR4][R20.64] ;  /* 0x0000000414238981 */ /* 0x000ea2000c1e1900 */
[----:B------:R-:W-:-:S04]  /*07f0*/  @P0 IMAD.WIDE R22, R31, 0x4, R16 ;  /* 0x000000041f160825 */ /* 0x000fc800078e0210 */
[----:B------:R-:W-:Y:S02]  /*0800*/  @P0 IMAD.WIDE R24, R25, 0x4, R16 ;  /* 0x0000000419180825 */ /* 0x000fe400078e0210 */
[----:B------:R-:W3:Y:S04]  /*0810*/  @P0 LDG.E R23, desc[UR4][R22.64] ;  /* 0x0000000416170981 */ /* 0x000ee8000c1e1900 */
[----:B------:R-:W3:Y:S01]  /*0820*/  @P0 LDG.E R24, desc[UR4][R24.64] ;  /* 0x0000000418180981 */ /* 0x000ee2000c1e1900 */
[----:B------:R-:W-:Y:S02]  /*0830*/  @!P0 IMAD.IADD R32, R28, 0x1, R33 ;  /* 0x000000011c208824 */ /* 0x000fe400078e0221 */
[----:B------:R-:W-:Y:S02]  /*0840*/  @P0 VIADD R32, R29, 0xffffffff ;  /* 0xffffffff1d200836 */ /* 0x000fe40000000000 */
[----:B--2---:R-:W-:Y:S01]  /*0850*/  @!P0 VIADD R35, R35, 0x1 ;  /* 0x0000000123238836 */ /* 0x004fe20000000000 */
[----:B---3--:R-:W-:-:S07]  /*0860*/  @P0 VIMNMX R35, PT, PT, R24, R23, !PT ;  /* 0x0000001718230248 */ /* 0x008fce0007fe0100 */
.L_x_12:
[----:B------:R-:W-:Y:S05]  /*0870*/  BSYNC.RECONVERGENT B3 ;  /* 0x0000000000037941 */ /* 0x000fea0003800200 */
.L_x_11:
[----:B------:R-:W-:-:S05]  /*0880*/  IADD3 R23, PT, PT, R3, R32, RZ ;  /* 0x0000002003177210 */ /* 0x000fca0007ffe0ff */
[----:B------:R-:W-:-:S05]  /*0890*/  IMAD.WIDE R22, R23, 0x4, R16 ;  /* 0x0000000417167825 */ /* 0x000fca00078e0210 */
[----:B------:R0:W-:Y:S04]  /*08a0*/  STG.E desc[UR4][R22.64], R35 ;  /* 0x0000002316007986 */ /* 0x0001e8000c101904 */
[----:B------:R-:W2:Y:S04]  /*08b0*/  LDG.E R24, desc[UR4][R14.64+-0x4] ;  /* 0xfffffc040e187981 */ /* 0x000ea8000c1e1900 */
[----:B------:R-:W2:Y:S02]  /*08c0*/  LDG.E R25, desc[UR4][R18.64] ;  /* 0x0000000412197981 */ /* 0x000ea4000c1e1900 */
[----:B--2---:R-:W-:-:S13]  /*08d0*/  ISETP.NE.AND P0, PT, R24, R25, PT ;  /* 0x000000191800720c */ /* 0x004fda0003f05270 */
[----:B------:R-:W-:Y:S01]  /*08e0*/  @P0 VIADD R25, R31, 0x1 ;  /* 0x000000011f190836 */ /* 0x000fe20000000000 */
[----:B------:R-:W2:Y:S03]  /*08f0*/  @P0 LDG.E R32, desc[UR4][R20.64+0x8] ;  /* 0x0000080414200981 */ /* 0x000ea6000c1e1900 */
[----:B------:R-:W-:Y:S01]  /*0900*/  @P0 IMAD.WIDE R24, R25, 0x4, R16 ;  /* 0x0000000419180825 */ /* 0x000fe200078e0210 */
[----:B------:R-:W3:Y:S05]  /*0910*/  @!P0 LDG.E R34, desc[UR4][R20.64+0x4] ;  /* 0x0000040414228981 */ /* 0x000eea000c1e1900 */
[----:B------:R-:W2:Y:S01]  /*0920*/  @P0 LDG.E R25, desc[UR4][R24.64] ;  /* 0x0000000418190981 */ /* 0x000ea2000c1e1900 */
[----:B------:R-:W-:-:S04]  /*0930*/  VIADD R36, R31, 0x2 ;  /* 0x000000021f247836 */ /* 0x000fc80000000000 */
[----:B------:R-:W-:Y:S01]  /*0940*/  IMAD.WIDE R16, R36, 0x4, R16 ;  /* 0x0000000424107825 */ /* 0x000fe200078e0210 */
[----:B--2---:R-:W-:-:S03]  /*0950*/  @P0 VIMNMX R37, PT, PT, R32, R25, !PT ;  /* 0x0000001920250248 */ /* 0x004fc60007fe0100 */
[----:B---3--:R-:W-:-:S05]  /*0960*/  @!P0 VIADD R37, R34, 0x1 ;  /* 0x0000000122258836 */ /* 0x008fca0000000000 */
[----:B------:R1:W-:Y:S04]  /*0970*/  STG.E desc[UR4][R16.64], R37 ;  /* 0x0000002510007986 */ /* 0x0003e8000c101904 */
[----:B0-----:R-:W2:Y:S04]  /*0980*/  LDG.E R22, desc[UR4][R14.64+-0x4] ;  /* 0xfffffc040e167981 */ /* 0x001ea8000c1e1900 */
[----:B------:R-:W2:Y:S02]  /*0990*/  LDG.E R23, desc[UR4][R18.64+0x4] ;  /* 0x0000040412177981 */ /* 0x000ea4000c1e1900 */
[----:B--2---:R-:W-:-:S13]  /*09a0*/  ISETP.NE.AND P0, PT, R22, R23, PT ;  /* 0x000000171600720c */ /* 0x004fda0003f05270 */
[----:B------:R-:W2:Y:S04]  /*09b0*/  @P0 LDG.E R22, desc[UR4][R20.64+0xc] ;  /* 0x00000c0414160981 */ /* 0x000ea8000c1e1900 */
[----:B------:R-:W3:Y:S01]  /*09c0*/  @!P0 LDG.E R24, desc[UR4][R20.64+0x8] ;  /* 0x0000080414188981 */ /* 0x000ee2000c1e1900 */
[----:B--2---:R-:W-:Y:S01]  /*09d0*/  @P0 VIMNMX R23, PT, PT, R22, R37, !PT ;  /* 0x0000002516170248 */ /* 0x004fe20007fe0100 */
[----:B---3--:R-:W-:-:S05]  /*09e0*/  @!P0 VIADD R23, R24, 0x1 ;  /* 0x0000000118178836 */ /* 0x008fca0000000000 */
[----:B------:R1:W-:Y:S04]  /*09f0*/  STG.E desc[UR4][R16.64+0x4], R23 ;  /* 0x0000041710007986 */ /* 0x0003e8000c101904 */
[----:B------:R-:W2:Y:S04]  /*0a00*/  LDG.E R25, desc[UR4][R18.64+0x8] ;  /* 0x0000080412197981 */ /* 0x000ea8000c1e1900 */
[----:B------:R-:W2:Y:S02]  /*0a10*/  LDG.E R22, desc[UR4][R14.64+-0x4] ;  /* 0xfffffc040e167981 */ /* 0x000ea4000c1e1900 */
[----:B--2---:R-:W-:-:S13]  /*0a20*/  ISETP.NE.AND P0, PT, R22, R25, PT ;  /* 0x000000191600720c */ /* 0x004fda0003f05270 */
[----:B------:R-:W2:Y:S04]  /*0a30*/  @P0 LDG.E R22, desc[UR4][R20.64+0x10] ;  /* 0x0000100414160981 */ /* 0x000ea8000c1e1900 */
[----:B------:R-:W3:Y:S01]  /*0a40*/  @!P0 LDG.E R24, desc[UR4][R20.64+0xc] ;  /* 0x00000c0414188981 */ /* 0x000ee2000c1e1900 */
[----:B------:R-:W-:Y:S01]  /*0a50*/  IADD3 R30, PT, PT, R30, 0x4, RZ ;  /* 0x000000041e1e7810 */ /* 0x000fe20007ffe0ff */
[----:B------:R-:W-:Y:S02]  /*0a60*/  VIADD R33, R33, 0x4 ;  /* 0x0000000421217836 */ /* 0x000fe40000000000 */
[----:B------:R-:W-:Y:S02]  /*0a70*/  VIADD R29, R29, 0x4 ;  /* 0x000000041d1d7836 */ /* 0x000fe40000000000 */
[----:B------:R-:W-:-:S02]  /*0a80*/  VIADD R27, R27, 0x4 ;  /* 0x000000041b1b7836 */ /* 0x000fc40000000000 */
[----:B------:R-:W-:Y:S01]  /*0a90*/  VIADD R31, R31, 0x4 ;  /* 0x000000041f1f7836 */ /* 0x000fe20000000000 */
[----:B--2---:R-:W-:Y:S01]  /*0aa0*/  @P0 VIMNMX R25, PT, PT, R22, R23, !PT ;  /* 0x0000001716190248 */ /* 0x004fe20007fe0100 */
[----:B---3--:R-:W-:-:S05]  /*0ab0*/  @!P0 VIADD R25, R24, 0x1 ;  /* 0x0000000118198836 */ /* 0x008fca0000000000 */
[----:B------:R1:W-:Y:S01]  /*0ac0*/  STG.E desc[UR4][R16.64+0x8], R25 ;  /* 0x0000081910007986 */ /* 0x0003e2000c101904 */
[----:B------:R-:W-:-:S13]  /*0ad0*/  ISETP.NE.AND P0, PT, R30, RZ, PT ;  /* 0x000000ff1e00720c */ /* 0x000fda0003f05270 */
[----:B-1----:R-:W-:Y:S05]  /*0ae0*/  @P0 BRA `(.L_x_13) ;  /* 0xfffffffc00000947 */ /* 0x002fea000383ffff */
[----:B------:R-:W-:Y:S05]  /*0af0*/  BSYNC.RECONVERGENT B2 ;  /* 0x0000000000027941 */ /* 0x000fea0003800200 */
.L_x_10:
[----:B------:R-:W-:-:S07]  /*0b00*/  IMAD.MOV.U32 R29, RZ, RZ, R8 ;  /* 0x000000ffff1d7224 */ /* 0x000fce00078e0008 */
.L_x_9:
[----:B0-----:R-:W-:Y:S05]  /*0b10*/  BSYNC.RECONVERGENT B1 ;  /* 0x0000000000017941 */ /* 0x001fea0003800200 */
.L_x_8:
[----:B------:R-:W-:-:S13]  /*0b20*/  ISETP.NE.AND P0, PT, R11, RZ, PT ;  /* 0x000000ff0b00720c */ /* 0x000fda0003f05270 */
[----:B------:R-:W-:Y:S05]  /*0b30*/  @!P0 BRA `(.L_x_2) ;  /* 0x0000000000f88947 */ /* 0x000fea0003800000 */
[----:B------:R-:W0:Y:S01]  /*0b40*/  LDC.64 R18, c[0x0][0x388] ;  /* 0x0000e200ff127b82 */ /* 0x000e220000000a00 */
[-C--:B------:R-:W-:Y:S01]  /*0b50*/  IADD3 R20, P0, PT, R4, R29.reuse, RZ ;  /* 0x0000001d04147210 */ /* 0x080fe20007f1e0ff */
[----:B------:R-:W-:Y:S01]  /*0b60*/  BSSY.RECONVERGENT B1, `(.L_x_14) ;  /* 0x0000018000017945 */ /* 0x000fe20003800200 */
[----:B------:R-:W-:Y:S01]  /*0b70*/  IADD3 R21, PT, PT, R26, R29, RZ ;  /* 0x0000001d1a157210 */ /* 0x000fe20007ffe0ff */
[----:B------:R-:W-:Y:S01]  /*0b80*/  IMAD.MOV.U32 R31, RZ, RZ, RZ ;  /* 0x000000ffff1f7224 */ /* 0x000fe200078e00ff */
[C---:B------:R-:W-:Y:S01]  /*0b90*/  LEA.HI.X.SX32 R23, R29.reuse, R6, 0x1, P0 ;  /* 0x000000061d177211 */ /* 0x040fe200000f0eff */
[----:B------:R-:W-:Y:S01]  /*0ba0*/  IMAD.MOV.U32 R30, RZ, RZ, R28 ;  /* 0x000000ffff1e7224 */ /* 0x000fe200078e001c */
[----:B------:R-:W-:Y:S01]  /*0bb0*/  ISETP.NE.AND P0, PT, R29, RZ, PT ;  /* 0x000000ff1d00720c */ /* 0x000fe20003f05270 */
[----:B------:R-:W1:Y:S01]  /*0bc0*/  LDC.64 R16, c[0x0][0x3a0] ;  /* 0x0000e800ff107b82 */ /* 0x000e620000000a00 */
[----:B0-----:R-:W-:-:S04]  /*0bd0*/  LEA R22, P1, R20, R18, 0x2 ;  /* 0x0000001214167211 */ /* 0x001fc800078210ff */
[----:B------:R-:W-:Y:S01]  /*0be0*/  LEA.HI.X R23, R20, R19, R23, 0x2, P1 ;  /* 0x0000001314177211 */ /* 0x000fe200008f1417 */
[----:B-1----:R-:W-:-:S06]  /*0bf0*/  IMAD.WIDE R20, R21, 0x4, R16 ;  /* 0x0000000415147825 */ /* 0x002fcc00078e0210 */
[----:B------:R-:W-:Y:S05]  /*0c00*/  @!P0 BRA `(.L_x_15) ;  /* 0x0000000000348947 */ /* 0x000fea0003800000 */
[----:B------:R-:W2:Y:S04]  /*0c10*/  LDG.E R24, desc[UR4][R14.64+-0x4] ;  /* 0xfffffc040e187981 */ /* 0x000ea8000c1e1900 */
[----:B------:R-:W2:Y:S01]  /*0c20*/  LDG.E R25, desc[UR4][R22.64+-0x4] ;  /* 0xfffffc0416197981 */ /* 0x000ea2000c1e1900 */
[----:B------:R-:W-:Y:S01]  /*0c30*/  IMAD.IADD R30, R28, 0x1, R29 ;  /* 0x000000011c1e7824 */ /* 0x000fe200078e021d */
[----:B--2---:R-:W-:-:S13]  /*0c40*/  ISETP.NE.AND P0, PT, R24, R25, PT ;  /* 0x000000191800720c */ /* 0x004fda0003f05270 */
[----:B------:R-:W-:Y:S01]  /*0c50*/  @P0 IADD3 R27, PT, PT, R3, -0x1, R30 ;  /* 0xffffffff031b0810 */ /* 0x000fe20007ffe01e */
[----:B------:R-:W2:Y:S01]  /*0c60*/  @P0 LDG.E R31, desc[UR4][R20.64] ;  /* 0x00000004141f0981 */ /* 0x000ea2000c1e1900 */
[----:B------:R-:W-:-:S03]  /*0c70*/  @!P0 IADD3 R25, PT, PT, R26, -0x1, R29 ;  /* 0xffffffff1a198810 */ /* 0x000fc60007ffe01d */
[----:B------:R-:W-:-:S04]  /*0c80*/  @P0 IMAD.WIDE R26, R27, 0x4, R16 ;  /* 0x000000041b1a0825 */ /* 0x000fc800078e0210 */
[----:B------:R-:W-:Y:S02]  /*0c90*/  @!P0 IMAD.WIDE R24, R25, 0x4, R16 ;  /* 0x0000000419188825 */ /* 0x000fe400078e0210 */
[----:B------:R-:W2:Y:S04]  /*0ca0*/  @P0 LDG.E R26, desc[UR4][R26.64] ;  /* 0x000000041a1a0981 */ /* 0x000ea8000c1e1900 */
[----:B------:R-:W3:Y:S01]  /*0cb0*/  @!P0 LDG.E R24, desc[UR4][R24.64] ;  /* 0x0000000418188981 */ /* 0x000ee2000c1e1900 */
[----:B--2---:R-:W-:Y:S01]  /*0cc0*/  @P0 VIMNMX R31, PT, PT, R31, R26, !PT ;  /* 0x0000001a1f1f0248 */ /* 0x004fe20007fe0100 */
[----:B---3--:R-:W-:-:S07]  /*0cd0*/  @!P0 VIADD R31, R24, 0x1 ;  /* 0x00000001181f8836 */ /* 0x008fce0000000000 */
.L_x_15:
[----:B------:R-:W-:Y:S05]  /*0ce0*/  BSYNC.RECONVERGENT B1 ;  /* 0x0000000000017941 */ /* 0x000fea0003800200 */
.L_x_14:
[----:B------:R-:W-:Y:S01]  /*0cf0*/  IMAD.IADD R25, R3, 0x1, R30 ;  /* 0x0000000103197824 */ /* 0x000fe200078e021e */
[----:B------:R-:W-:-:S03]  /*0d00*/  ISETP.NE.AND P0, PT, R11, 0x1, PT ;  /* 0x000000010b00780c */ /* 0x000fc60003f05270 */
[----:B------:R-:W-:-:S05]  /*0d10*/  IMAD.WIDE R24, R25, 0x4, R16 ;  /* 0x0000000419187825 */ /* 0x000fca00078e0210 */
[----:B------:R1:W-:Y:S05]  /*0d20*/  STG.E desc[UR4][R24.64], R31 ;  /* 0x0000001f18007986 */ /* 0x0003ea000c101904 */
[----:B------:R-:W-:Y:S05]  /*0d30*/  @!P0 BRA `(.L_x_2) ;  /* 0x0000000000788947 */ /* 0x000fea0003800000 */
[----:B------:R-:W2:Y:S04]  /*0d40*/  LDG.E R23, desc[UR4][R22.64] ;  /* 0x0000000416177981 */ /* 0x000ea8000c1e1900 */
[----:B-1----:R-:W2:Y:S01]  /*0d50*/  LDG.E R24, desc[UR4][R14.64+-0x4] ;  /* 0xfffffc040e187981 */ /* 0x002ea2000c1e1900 */
[----:B------:R-:W-:-:S05]  /*0d60*/  IADD3 R27, PT, PT, R29, 0x1, RZ ;  /* 0x000000011d1b7810 */ /* 0x000fca0007ffe0ff */
[----:B------:R-:W-:Y:S01]  /*0d70*/  IMAD.IADD R28, R28, 0x1, R27 ;  /* 0x000000011c1c7824 */ /* 0x000fe200078e021b */
[----:B--2---:R-:W-:-:S13]  /*0d80*/  ISETP.NE.AND P0, PT, R24, R23, PT ;  /* 0x000000171800720c */ /* 0x004fda0003f05270 */
[----:B------:R-:W-:Y:S01]  /*0d90*/  @P0 IADD3 R25, PT, PT, R3, -0x1, R28 ;  /* 0xffffffff03190810 */ /* 0x000fe20007ffe01c */
[----:B------:R-:W2:Y:S04]  /*0da0*/  @P0 LDG.E R26, desc[UR4][R20.64+0x4] ;  /* 0x00000404141a0981 */ /* 0x000ea8000c1e1900 */
[----:B------:R-:W-:Y:S01]  /*0db0*/  @P0 IMAD.WIDE R24, R25, 0x4, R16 ;  /* 0x0000000419180825 */ /* 0x000fe200078e0210 */
[----:B------:R-:W3:Y:S05]  /*0dc0*/  @!P0 LDG.E R29, desc[UR4][R20.64] ;  /* 0x00000004141d8981 */ /* 0x000eea000c1e1900 */
[----:B------:R-:W2:Y:S01]  /*0dd0*/  @P0 LDG.E R25, desc[UR4][R24.64] ;  /* 0x0000000418190981 */ /* 0x000ea2000c1e1900 */
[----:B------:R-:W-:-:S04]  /*0de0*/  IMAD.IADD R31, R3, 0x1, R28 ;  /* 0x00000001031f7824 */ /* 0x000fc800078e021c */
[----:B------:R-:W-:Y:S01]  /*0df0*/  IMAD.WIDE R16, R31, 0x4, R16 ;  /* 0x000000041f107825 */ /* 0x000fe200078e0210 */
[----:B--2---:R-:W-:-:S03]  /*0e00*/  @P0 VIMNMX R23, PT, PT, R26, R25, !PT ;  /* 0x000000191a170248 */ /* 0x004fc60007fe0100 */
[----:B---3--:R-:W-:-:S05]  /*0e10*/  @!P0 VIADD R23, R29, 0x1 ;  /* 0x000000011d178836 */ /* 0x008fca0000000000 */
[----:B------:R2:W-:Y:S01]  /*0e20*/  STG.E desc[UR4][R16.64], R23 ;  /* 0x0000001710007986 */ /* 0x0005e2000c101904 */
[----:B------:R-:W-:-:S13]  /*0e30*/  ISETP.NE.AND P0, PT, R11, 0x2, PT ;  /* 0x000000020b00780c */ /* 0x000fda0003f05270 */
[----:B--2---:R-:W-:Y:S05]  /*0e40*/  @!P0 BRA `(.L_x_2) ;  /* 0x0000000000348947 */ /* 0x004fea0003800000 */
[----:B------:R-:W-:Y:S01]  /*0e50*/  IADD3 R22, P0, PT, R4, R27, RZ ;  /* 0x0000001b04167210 */ /* 0x000fe20007f1e0ff */
[----:B------:R-:W2:Y:S01]  /*0e60*/  LDG.E R14, desc[UR4][R14.64+-0x4] ;  /* 0xfffffc040e0e7981 */ /* 0x000ea2000c1e1900 */
[----:B------:R-:W-:Y:S02]  /*0e70*/  SHF.R.S32.HI R6, RZ, 0x1f, R4 ;  /* 0x0000001fff067819 */ /* 0x000fe40000011404 */
[----:B------:R-:W-:Y:S02]  /*0e80*/  LEA R18, P1, R22, R18, 0x2 ;  /* 0x0000001216127211 */ /* 0x000fe400078210ff */
[----:B------:R-:W-:-:S04]  /*0e90*/  LEA.HI.X.SX32 R27, R27, R6, 0x1, P0 ;  /* 0x000000061b1b7211 */ /* 0x000fc800000f0eff */
[----:B------:R-:W-:-:S06]  /*0ea0*/  LEA.HI.X R19, R22, R19, R27, 0x2, P1 ;  /* 0x0000001316137211 */ /* 0x000fcc00008f141b */
[----:B------:R-:W2:Y:S02]  /*0eb0*/  LDG.E R19, desc[UR4][R18.64] ;  /* 0x0000000412137981 */ /* 0x000ea4000c1e1900 */
[----:B--2---:R-:W-:-:S13]  /*0ec0*/  ISETP.NE.AND P0, PT, R14, R19, PT ;  /* 0x000000130e00720c */ /* 0x004fda0003f05270 */
[----:B------:R-:W2:Y:S04]  /*0ed0*/  @P0 LDG.E R22, desc[UR4][R20.64+0x8] ;  /* 0x0000080414160981 */ /* 0x000ea8000c1e1900 */
[----:B------:R-:W3:Y:S01]  /*0ee0*/  @!P0 LDG.E R24, desc[UR4][R20.64+0x4] ;  /* 0x0000040414188981 */ /* 0x000ee2000c1e1900 */
[----:B--2---:R-:W-:Y:S01]  /*0ef0*/  @P0 VIMNMX R23, PT, PT, R22, R23, !PT ;  /* 0x0000001716170248 */ /* 0x004fe20007fe0100 */
[----:B---3--:R-:W-:-:S05]  /*0f00*/  @!P0 VIADD R23, R24, 0x1 ;  /* 0x0000000118178836 */ /* 0x008fca0000000000 */
[----:B------:R2:W-:Y:S02]  /*0f10*/  STG.E desc[UR4][R16.64+0x4], R23 ;  /* 0x0000041710007986 */ /* 0x0005e4000c101904 */
.L_x_2:
[----:B0-----:R-:W-:Y:S05]  /*0f20*/  BSYNC.RECONVERGENT B0 ;  /* 0x0000000000007941 */ /* 0x001fea0003800200 */
.L_x_1:
[----:B------:R-:W0:Y:S02]  /*0f30*/  LDCU UR6, c[0x0][0x3a8] ;  /* 0x00007500ff0677ac */ /* 0x000e240008000800 */
[C---:B0-----:R-:W-:Y:S01]  /*0f40*/  ISETP.NE.AND P0, PT, R7.reuse, UR6, PT ;  /* 0x0000000607007c0c */ /* 0x041fe2000bf05270 */
[----:B------:R-:W-:-:S12]  /*0f50*/  VIADD R7, R7, 0x1 ;  /* 0x0000000107077836 */ /* 0x000fd80000000000 */
[----:B------:R-:W-:Y:S05]  /*0f60*/  @P0 BRA `(.L_x_16) ;  /* 0xfffffff0009c0947 */ /* 0x000fea000383ffff */
.L_x_0:
[----:B------:R-:W0:Y:S08]  /*0f70*/  LDC R6, c[0x0][0x3b0] ;  /* 0x0000ec00ff067b82 */ /* 0x000e300000000800 */
[----:B------:R-:W5:Y:S01]  /*0f80*/  LDC.64 R4, c[0x0][0x3a0] ;  /* 0x0000e800ff047b82 */ /* 0x000f620000000a00 */
[----:B0-----:R-:W-:Y:S01]  /*0f90*/  IMAD R7, R6, UR6, R3 ;  /* 0x0000000606077c24 */ /* 0x001fe2000f8e0203 */
[----:B------:R-:W0:Y:S04]  /*0fa0*/  LDCU UR6, c[0x0][0x3b0] ;  /* 0x00007600ff0677ac */ /* 0x000e280008000800 */
[----:B------:R-:W-:-:S05]  /*0fb0*/  IADD3 R7, PT, PT, R2, R7, RZ ;  /* 0x0000000702077210 */ /* 0x000fca0007ffe0ff */
[----:B-----5:R-:W-:-:S05]  /*0fc0*/  IMAD.WIDE R4, R7, 0x4, R4 ;  /* 0x0000000407047825 */ /* 0x020fca00078e0204 */
[----:B------:R-:W5:Y:S01]  /*0fd0*/  LDG.E R11, desc[UR4][R4.64] ;  /* 0x00000004040b7981 */ /* 0x000f62000c1e1900 */
[----:B------:R-:W-:Y:S01]  /*0fe0*/  BSSY.RECONVERGENT B0, `(.L_x_17) ;  /* 0x000011e000007945 */ /* 0x000fe20003800200 */
[----:B-----5:R-:W-:-:S13]  /*0ff0*/  ISETP.GE.AND P0, PT, R11, 0x2, PT ;  /* 0x000000020b00780c */ /* 0x020fda0003f06270 */
[----:B0-----:R-:W-:Y:S05]  /*1000*/  @!P0 BRA `(.L_x_18) ;  /* 0x0000001000688947 */ /* 0x001fea0003800000 */
[----:B------:R-:W0:Y:S01]  /*1010*/  LDC.64 R4, c[0x0][0x3a0] ;  /* 0x0000e800ff047b82 */ /* 0x000e220000000a00 */
[----:B------:R-:W-:Y:S01]  /*1020*/  BSSY.RECONVERGENT B1, `(.L_x_19) ;  /* 0x0000027000017945 */ /* 0x000fe20003800200 */
[----:B------:R-:W-:-:S07]  /*1030*/  IMAD.MOV.U32 R8, RZ, RZ, R11 ;  /* 0x000000ffff087224 */ /* 0x000fce00078e000b */
.L_x_26:
[----:B------:R-:W-:Y:S01]  /*1040*/  ISETP.GE.AND P0, PT, R2, 0x2, PT ;  /* 0x000000020200780c */ /* 0x000fe20003f06270 */
[----:B------:R-:W-:Y:S04]  /*1050*/  BSSY.RECONVERGENT B2, `(.L_x_20) ;  /* 0x0000021000027945 */ /* 0x000fe80003800200 */
[----:B------:R-:W-:Y:S01]  /*1060*/  BSSY.RELIABLE B3, `(.L_x_21) ;  /* 0x000000c000037945 */ /* 0x000fe20003800100 */
[----:B0-----:R-:W-:Y:S02]  /*1070*/  IMAD.MOV.U32 R12, RZ, RZ, R2 ;  /* 0x000000ffff0c7224 */ /* 0x001fe400078e0002 */
[----:B------:R-:W-:-:S05]  /*1080*/  IMAD.MOV.U32 R10, RZ, RZ, R0 ;  /* 0x000000ffff0a7224 */ /* 0x000fca00078e0000 */
[----:B------:R-:W-:Y:S05]  /*1090*/  @!P0 BRA `(.L_x_22) ;  /* 0x0000000000208947 */ /* 0x000fea0003800000 */
[----:B------:R-:W-:Y:S02]  /*10a0*/  IMAD R7, R0, UR6, R3 ;  /* 0x0000000600077c24 */ /* 0x000fe4000f8e0203 */
[----:B------:R-:W-:-:S05]  /*10b0*/  VIADD R2, R2, 0xffffffff ;  /* 0xffffffff02027836 */ /* 0x000fca0000000000 */
[----:B------:R-:W-:-:S05]  /*10c0*/  IADD3 R7, PT, PT, R2, R7, RZ ;  /* 0x0000000702077210 */ /* 0x000fca0007ffe0ff */
[----:B0-----:R-:W-:-:S06]  /*10d0*/  IMAD.WIDE R6, R7, 0x4, R4 ;  /* 0x0000000407067825 */ /* 0x001fcc00078e0204 */
[----:B------:R-:W5:Y:S02]  /*10e0*/  LDG.E R7, desc[UR4][R6.64] ;  /* 0x0000000406077981 */ /* 0x000f64000c1e1900 */
[----:B-----5:R-:W-:-:S13]  /*10f0*/  ISETP.NE.AND P0, PT, R7, R8, PT ;  /* 0x000000080700720c */ /* 0x020fda0003f05270 */
[----:B------:R-:W-:Y:S05]  /*1100*/  @!P0 BREAK.RELIABLE B3 ;  /* 0x0000000000038942 */ /* 0x000fea0003800100 */
[----:B------:R-:W-:Y:S05]  /*1110*/  @!P0 BRA `(.L_x_23) ;  /* 0x0000000000508947 */ /* 0x000fea0003800000 */
.L_x_22:
[----:B------:R-:W-:Y:S05]  /*1120*/  BSYNC.RELIABLE B3 ;  /* 0x0000000000037941 */ /* 0x000fea0003800100 */
.L_x_21:
[----:B------:R-:W-:Y:S01]  /*1130*/  ISETP.GE.AND P0, PT, R0, 0x2, PT ;  /* 0x000000020000780c */ /* 0x000fe20003f06270 */
[----:B------:R-:W-:-:S12]  /*1140*/  BSSY.RELIABLE B3, `(.L_x_24) ;  /* 0x000000b000037945 */ /* 0x000fd80003800100 */
[----:B------:R-:W-:Y:S05]  /*1150*/  @!P0 BRA `(.L_x_25) ;  /* 0x0000000000248947 */ /* 0x000fea0003800000 */
[----:B------:R-:W-:Y:S02]  /*1160*/  VIADD R0, R0, 0xffffffff ;  /* 0xffffffff00007836 */ /* 0x000fe40000000000 */
[----:B------:R-:W-:-:S04]  /*1170*/  IMAD.IADD R7, R3, 0x1, R12 ;  /* 0x0000000103077824 */ /* 0x000fc800078e020c */
[----:B------:R-:W-:-:S04]  /*1180*/  IMAD R7, R0, UR6, R7 ;  /* 0x0000000600077c24 */ /* 0x000fc8000f8e0207 */
[----:B0-----:R-:W-:-:S06]  /*1190*/  IMAD.WIDE R6, R7, 0x4, R4 ;  /* 0x0000000407067825 */ /* 0x001fcc00078e0204 */
[----:B------:R-:W5:Y:S01]  /*11a0*/  LDG.E R7, desc[UR4][R6.64] ;  /* 0x0000000406077981 */ /* 0x000f62000c1e1900 */
[----:B------:R-:W-:Y:S01]  /*11b0*/  IMAD.MOV.U32 R2, RZ, RZ, R12 ;  /* 0x000000ffff027224 */ /* 0x000fe200078e000c */
[----:B-----5:R-:W-:-:S13]  /*11c0*/  ISETP.NE.AND P0, PT, R7, R8, PT ;  /* 0x000000080700720c */ /* 0x020fda0003f05270 */
[----:B------:R-:W-:Y:S05]  /*11d0*/  @!P0 BREAK.RELIABLE B3 ;  /* 0x0000000000038942 */ /* 0x000fea0003800100 */
[----:B------:R-:W-:Y:S05]  /*11e0*/  @!P0 BRA `(.L_x_23) ;  /* 0x00000000001c8947 */ /* 0x000fea0003800000 */
.L_x_25:
[----:B------:R-:W-:Y:S05]  /*11f0*/  BSYNC.RELIABLE B3 ;  /* 0x0000000000037941 */ /* 0x000fea0003800100 */
.L_x_24:
[----:B------:R-:W-:Y:S02]  /*1200*/  VIADD R8, R8, 0xffffffff ;  /* 0xffffffff08087836 */ /* 0x000fe40000000000 */
[----:B------:R-:W-:Y:S02]  /*1210*/  IMAD.MOV.U32 R0, RZ, RZ, R10 ;  /* 0x000000ffff007224 */ /* 0x000fe400078e000a */
[----:B------:R-:W-:Y:S01]  /*1220*/  IMAD.MOV.U32 R2, RZ, RZ, R12 ;  /* 0x000000ffff027224 */ /* 0x000fe200078e000c */
[----:B------:R-:W-:-:S05]  /*1230*/  LEA R7, R8, R1, 0x2 ;  /* 0x0000000108077211 */ /* 0x000fca00078e10ff */
[----:B------:R0:W-:Y:S04]  /*1240*/  STL [R7], R12 ;  /* 0x0000000c07007387 */ /* 0x0001e80000100800 */
[----:B------:R0:W-:Y:S02]  /*1250*/  STL [R7+0x800], R10 ;  /* 0x0008000a07007387 */ /* 0x0001e40000100800 */
.L_x_23:
[----:B------:R-:W-:Y:S05]  /*1260*/  BSYNC.RECONVERGENT B2 ;  /* 0x0000000000027941 */ /* 0x000fea0003800200 */
.L_x_20:
[----:B------:R-:W-:-:S13]  /*1270*/  ISETP.NE.AND P0, PT, R8, RZ, PT ;  /* 0x000000ff0800720c */ /* 0x000fda0003f05270 */
[----:B------:R-:W-:Y:S05]  /*1280*/  @P0 BRA `(.L_x_26) ;  /* 0xfffffffc006c0947 */ /* 0x000fea000383ffff */
[----:B------:R-:W-:Y:S05]  /*1290*/  BSYNC.RECONVERGENT B1 ;  /* 0x0000000000017941 */ /* 0x000fea0003800200 */
.L_x_19:
[C---:B------:R-:W-:Y:S01]  /*12a0*/  VIADD R0, R11.reuse, 0xfffffffe ;  /* 0xfffffffe0b007836 */ /* 0x040fe20000000000 */
[----:B------:R-:W-:Y:S01]  /*12b0*/  BSSY.RECONVERGENT B1, `(.L_x_27) ;  /* 0x0000088000017945 */ /* 0x000fe20003800200 */
[----:B0-----:R-:W-:Y:S01]  /*12c0*/  VIADD R7, R11, 0xffffffff ;  /* 0xffffffff0b077836 */ /* 0x001fe20000000000 */
[----:B------:R-:W-:Y:S02]  /*12d0*/  MOV R5, 0x3f800000 ;  /* 0x3f80000000057802 */ /* 0x000fe40000000f00 */
[----:B------:R-:W-:Y:S01]  /*12e0*/  ISETP.GE.U32.AND P0, PT, R0, 0x3, PT ;  /* 0x000000030000780c */ /* 0x000fe20003f06070 */
[----:B------:R-:W-:Y:S01]  /*12f0*/  IMAD.MOV.U32 R0, RZ, RZ, RZ ;  /* 0x000000ffff007224 */ /* 0x000fe200078e00ff */
[----:B------:R-:W-:-:S11]  /*1300*/  LOP3.LUT R13, R7, 0x3, RZ, 0xc0, !PT ;  /* 0x00000003070d7812 */ /* 0x000fd600078ec0ff */
[----:B------:R-:W-:Y:S05]  /*1310*/  @!P0 BRA `(.L_x_28) ;  /* 0x0000000800048947 */ /* 0x000fea0003800000 */
[----:B-1----:R0:W5:Y:S04]  /*1320*/  LDL R25, [R1] ;  /* 0x0000000001197983 */ /* 0x0021680000100800 */
[----:B------:R0:W5:Y:S01]  /*1330*/  LDL R6, [R1+0x800] ;  /* 0x0008000001067983 */ /* 0x0001620000100800 */
[----:B------:R-:W-:Y:S01]  /*1340*/  LOP3.LUT R0, R7, 0xfffffffc, RZ, 0xc0, !PT ;  /* 0xfffffffc07007812 */ /* 0x000fe200078ec0ff */
[C---:B------:R-:W-:Y:S02]  /*1350*/  VIADD R2, R1.reuse, 0x8 ;  /* 0x0000000801027836 */ /* 0x040fe40000000000 */
[----:B------:R-:W-:Y:S01]  /*1360*/  VIADD R3, R1, 0x808 ;  /* 0x0000080801037836 */ /* 0x000fe20000000000 */
[----:B------:R-:W-:Y:S01]  /*1370*/  IADD3 R4, PT, PT, -R0, RZ, RZ ;  /* 0x000000ff00047210 */ /* 0x000fe20007ffe1ff */
[----:B------:R-:W-:-:S07]  /*1380*/  IMAD.MOV.U32 R5, RZ, RZ, 0x3f800000 ;  /* 0x3f800000ff057424 */ /* 0x000fce00078e00ff */
.L_x_37:
[----:B------:R-:W3:Y:S04]  /*1390*/  LDL R26, [R2+-0x4] ;  /* 0xfffffc00021a7983 */ /* 0x000ee80000100800 */
[----:B--2---:R-:W2:Y:S01]  /*13a0*/  LDL R23, [R3+-0x4] ;  /* 0xfffffc0003177983 */ /* 0x004ea20000100800 */
[----:B-1----:R-:W-:Y:S01]  /*13b0*/  IMAD.MOV.U32 R10, RZ, RZ, 0x3f800000 ;  /* 0x3f800000ff0a7424 */ /* 0x002fe200078e00ff */
[----:B---34-:R-:W1:Y:S01]  /*13c0*/  F2F.F64.F32 R14, R5 ;  /* 0x00000005000e7310 */ /* 0x018e620000201800 */
[----:B------:R-:W-:Y:S01]  /*13d0*/  BSSY.RECONVERGENT B2, `(.L_x_29) ;  /* 0x0000016000027945 */ /* 0x000fe20003800200 */
[----:B-1----:R-:W-:Y:S01]  /*13e0*/  DADD R14, R14, 1 ;  /* 0x3ff000000e0e7429 */ /* 0x002fe20000000000 */
[----:B-----5:R-:W-:Y:S02]  /*13f0*/  IMAD.IADD R8, R26, 0x1, -R25 ;  /* 0x000000011a087824 */ /* 0x020fe400078e0a19 */
[----:B--2---:R-:W-:-:S05]  /*1400*/  IMAD.IADD R11, R23, 0x1, -R6 ;  /* 0x00000001170b7824 */ /* 0x004fca00078e0a06 */
[----:B------:R-:W-:Y:S01]  /*1410*/  ISETP.GE.AND P0, PT, R8, R11, PT ;  /* 0x0000000b0800720c */ /* 0x000fe20003f06270 */
[----:B------:R-:W-:-:S03]  /*1420*/  IMAD.MOV.U32 R11, RZ, RZ, 0x3d4ccccd ;  /* 0x3d4ccccdff0b7424 */ /* 0x000fc600078e00ff */
[----:B------:R-:W-:Y:S01]  /*1430*/  SEL R25, R6, R25, !P0 ;  /* 0x0000001906197207 */ /* 0x000fe20004000000 */
[----:B------:R-:W-:Y:S01]  /*1440*/  FFMA R10, R11, -20, R10 ;  /* 0xc1a000000b0a7823 */ /* 0x000fe2000000000a */
[----:B------:R-:W-:Y:S02]  /*1450*/  SEL R6, R23, R26, !P0 ;  /* 0x0000001a17067207 */ /* 0x000fe40004000000 */
[----:B------:R-:W-:Y:S01]  /*1460*/  LOP3.LUT R25, RZ, R25, RZ, 0x33, !PT ;  /* 0x00000019ff197212 */ /* 0x000fe200078e33ff */
[----:B------:R-:W-:-:S03]  /*1470*/  FFMA R11, R10, R11, 0.050000000745058059692 ;  /* 0x3d4ccccd0a0b7423 */ /* 0x000fc6000000000b */
[----:B------:R-:W-:-:S04]  /*1480*/  VIADDMNMX R6, R6, R25, 0x14, PT ;  /* 0x0000001406067446 */ /* 0x000fc80003800119 */
[----:B------:R-:W-:-:S04]  /*1490*/  I2FP.F32.S32 R8, R6 ;  /* 0x0000000600087245 */ /* 0x000fc80000201400 */
[----:B------:R-:W1:Y:S01]  /*14a0*/  FCHK P0, R8, 20 ;  /* 0x41a0000008007902 */ /* 0x000e620000000000 */
[----:B------:R-:W-:-:S04]  /*14b0*/  FFMA R6, R8, R11, RZ ;  /* 0x0000000b08067223 */ /* 0x000fc800000000ff */
[----:B------:R-:W-:-:S04]  /*14c0*/  FFMA R10, R6, -20, R8 ;  /* 0xc1a00000060a7823 */ /* 0x000fc80000000008 */
[----:B------:R-:W-:Y:S01]  /*14d0*/  FFMA R6, R11, R10, R6 ;  /* 0x0000000a0b067223 */ /* 0x000fe20000000006 */
[----:B-1----:R-:W-:Y:S06]  /*14e0*/  @!P0 BRA `(.L_x_30) ;  /* 0x0000000000108947 */ /* 0x002fec0003800000 */
[----:B------:R-:W-:Y:S02]  /*14f0*/  MOV R5, 0x41a00000 ;  /* 0x41a0000000057802 */ /* 0x000fe40000000f00 */
[----:B------:R-:W-:-:S07]  /*1500*/  MOV R10, 0x1520 ;  /* 0x00001520000a7802 */ /* 0x000fce0000000f00 */
[----:B0-----:R-:W-:Y:S05]  /*1510*/  CALL.REL.NOINC `($__internal_0_$__cuda_sm3x_div_rn_noftz_f32_slowpath) ;  /* 0x0000000c00407944 */ /* 0x001fea0003c00000 */
[----:B------:R-:W-:-:S07]  /*1520*/  IMAD.MOV.U32 R6, RZ, RZ, R5 ;  /* 0x000000ffff067224 */ /* 0x000fce00078e0005 */
.L_x_30:
[----:B------:R-:W-:Y:S05]  /*1530*/  BSYNC.RECONVERGENT B2 ;  /* 0x0000000000027941 */ /* 0x000fea0003800200 */
.L_x_29:
[----:B------:R-:W2:Y:S04]  /*1540*/  LDL.64 R18, [R2] ;  /* 0x0000000002127983 */ /* 0x000ea80000100a00 */
[----:B------:R-:W3:Y:S01]  /*1550*/  LDL.64 R16, [R3] ;  /* 0x0000000003107983 */ /* 0x000ee20000100a00 */
[----:B------:R-:W1:Y:S01]  /*1560*/  F2F.F64.F32 R10, R6 ;  /* 0x00000006000a7310 */ /* 0x000e620000201800 */
[----:B------:R-:W-:Y:S01]  /*1570*/  MOV R21, 0x41a00000 ;  /* 0x41a0000000157802 */ /* 0x000fe20000000f00 */
[----:B------:R-:W-:Y:S01]  /*1580*/  IMAD.MOV.U32 R12, RZ, RZ, 0x3d4ccccd ;  /* 0x3d4ccccdff0c7424 */ /* 0x000fe200078e00ff */
[----:B------:R-:W-:Y:S01]  /*1590*/  BSSY.RECONVERGENT B2, `(.L_x_31) ;  /* 0x0000017000027945 */ /* 0x000fe20003800200 */
[----:B-1----:R-:W-:-:S10]  /*15a0*/  DADD R10, R14, -R10 ;  /* 0x000000000e0a7229 */ /* 0x002fd4000000080a */
[----:B------:R-:W1:Y:S08]  /*15b0*/  F2F.F32.F64 R10, R10 ;  /* 0x0000000a000a7310 */ /* 0x000e700000301000 */
[----:B-1----:R-:W1:Y:S02]  /*15c0*/  F2F.F64.F32 R14, R10 ;  /* 0x0000000a000e7310 */ /* 0x002e640000201800 */
[----:B-1----:R-:W-:Y:S01]  /*15d0*/  DADD R14, R14, 1 ;  /* 0x3ff000000e0e7429 */ /* 0x002fe20000000000 */
[----:B--2---:R-:W-:-:S02]  /*15e0*/  IMAD.IADD R5, R18, 0x1, -R26 ;  /* 0x0000000112057824 */ /* 0x004fc400078e0a1a */
[----:B---3--:R-:W-:-:S05]  /*15f0*/  IMAD.IADD R8, R16, 0x1, -R23 ;  /* 0x0000000110087824 */ /* 0x008fca00078e0a17 */
[----:B------:R-:W-:-:S04]  /*1600*/  ISETP.GE.AND P0, PT, R5, R8, PT ;  /* 0x000000080500720c */ /* 0x000fc80003f06270 */
[----:B------:R-:W-:Y:S02]  /*1610*/  SEL R23, R23, R26, !P0 ;  /* 0x0000001a17177207 */ /* 0x000fe40004000000 */
[----:B------:R-:W-:Y:S02]  /*1620*/  SEL R5, R16, R18, !P0 ;  /* 0x0000001210057207 */ /* 0x000fe40004000000 */
[----:B------:R-:W-:-:S04]  /*1630*/  LOP3.LUT R8, RZ, R23, RZ, 0x33, !PT ;  /* 0x00000017ff087212 */ /* 0x000fc800078e33ff */
[----:B------:R-:W-:Y:S01]  /*1640*/  VIADDMNMX R8, R5, R8, 0x14, PT ;  /* 0x0000001405087446 */ /* 0x000fe20003800108 */
[----:B------:R-:W-:-:S03]  /*1650*/  FFMA R5, R12, -R21, 1 ;  /* 0x3f8000000c057423 */ /* 0x000fc60000000815 */
[----:B------:R-:W-:Y:S01]  /*1660*/  I2FP.F32.S32 R8, R8 ;  /* 0x0000000800087245 */ /* 0x000fe20000201400 */
[----:B------:R-:W-:-:S03]  /*1670*/  FFMA R5, R5, R12, 0.050000000745058059692 ;  /* 0x3d4ccccd05057423 */ /* 0x000fc6000000000c */
[----:B------:R-:W1:Y:S01]  /*1680*/  FCHK P0, R8, 20 ;  /* 0x41a0000008007902 */ /* 0x000e620000000000 */
[----:B------:R-:W-:-:S04]  /*1690*/  FFMA R6, R8, R5, RZ ;  /* 0x0000000508067223 */ /* 0x000fc800000000ff */
[----:B------:R-:W-:-:S04]  /*16a0*/  FFMA R11, R6, -20, R8 ;  /* 0xc1a00000060b7823 */ /* 0x000fc80000000008 */
[----:B------:R-:W-:Y:S01]  /*16b0*/  FFMA R5, R5, R11, R6 ;  /* 0x0000000b05057223 */ /* 0x000fe20000000006 */
[----:B-1----:R-:W-:Y:S06]  /*16c0*/  @!P0 BRA `(.L_x_32) ;  /* 0x00000000000c8947 */ /* 0x002fec0003800000 */
[----:B------:R-:W-:Y:S01]  /*16d0*/  IMAD.MOV.U32 R5, RZ, RZ, 0x41a00000 ;  /* 0x41a00000ff057424 */ /* 0x000fe200078e00ff */
[----:B------:R-:W-:-:S07]  /*16e0*/  MOV R10, 0x1700 ;  /* 0x00001700000a7802 */ /* 0x000fce0000000f00 */
[----:B0-----:R-:W-:Y:S05]  /*16f0*/  CALL.REL.NOINC `($__internal_0_$__cuda_sm3x_div_rn_noftz_f32_slowpath) ;  /* 0x0000000800c87944 */ /* 0x001fea0003c00000 */
.L_x_32:
[----:B------:R-:W-:Y:S05]  /*1700*/  BSYNC.RECONVERGENT B2 ;  /* 0x0000000000027941 */ /* 0x000fea0003800200 */
.L_x_31:
[----:B------:R1:W2:Y:S01]  /*1710*/  F2F.F64.F32 R10, R5 ;  /* 0x00000005000a7310 */ /* 0x0002a20000201800 */
[----:B------:R-:W-:Y:S01]  /*1720*/  IMAD.IADD R6, R19, 0x1, -R18 ;  /* 0x0000000113067824 */ /* 0x000fe200078e0a12 */
[----:B------:R-:W-:Y:S01]  /*1730*/  MOV R23, 0x41a00000 ;  /* 0x41a0000000177802 */ /* 0x000fe20000000f00 */
[----:B------:R-:W-:Y:S01]  /*1740*/  IMAD.MOV.U32 R12, RZ, RZ, 0x3d4ccccd ;  /* 0x3d4ccccdff0c7424 */ /* 0x000fe200078e00ff */
[----:B------:R-:W-:Y:S03]  /*1750*/  BSSY.RECONVERGENT B2, `(.L_x_33) ;  /* 0x0000016000027945 */ /* 0x000fe60003800200 */
[----:B-1----:R-:W-:-:S04]  /*1760*/  FFMA R5, R12, -R23, 1 ;  /* 0x3f8000000c057423 */ /* 0x002fc80000000817 */
[----:B------:R-:W-:Y:S01]  /*1770*/  FFMA R5, R5, R12, 0.050000000745058059692 ;  /* 0x3d4ccccd05057423 */ /* 0x000fe2000000000c */
[----:B--2---:R-:W-:Y:S01]  /*1780*/  DADD R10, R14, -R10 ;  /* 0x000000000e0a7229 */ /* 0x004fe2000000080a */
[----:B------:R-:W-:-:S05]  /*1790*/  IMAD.IADD R15, R17, 0x1, -R16 ;  /* 0x00000001110f7824 */ /* 0x000fca00078e0a10 */
[----:B------:R-:W-:-:S04]  /*17a0*/  ISETP.GE.AND P0, PT, R6, R15, PT ;  /* 0x0000000f0600720c */ /* 0x000fc80003f06270 */
[----:B------:R-:W1:Y:S01]  /*17b0*/  F2F.F32.F64 R10, R10 ;  /* 0x0000000a000a7310 */ /* 0x000e620000301000 */
[----:B------:R-:W-:Y:S02]  /*17c0*/  SEL R16, R16, R18, !P0 ;  /* 0x0000001210107207 */ /* 0x000fe40004000000 */
[----:B------:R-:W-:Y:S02]  /*17d0*/  SEL R6, R17, R19, !P0 ;  /* 0x0000001311067207 */ /* 0x000fe40004000000 */
[----:B------:R-:W-:-:S04]  /*17e0*/  LOP3.LUT R21, RZ, R16, RZ, 0x33, !PT ;  /* 0x00000010ff157212 */ /* 0x000fc800078e33ff */
[----:B------:R-:W-:-:S04]  /*17f0*/  VIADDMNMX R6, R6, R21, 0x14, PT ;  /* 0x0000001406067446 */ /* 0x000fc80003800115 */
[----:B------:R-:W-:Y:S01]  /*1800*/  I2FP.F32.S32 R8, R6 ;  /* 0x0000000600087245 */ /* 0x000fe20000201400 */
[----:B-1----:R-:W1:Y:S04]  /*1810*/  F2F.F64.F32 R14, R10 ;  /* 0x0000000a000e7310 */ /* 0x002e680000201800 */
[----:B------:R-:W-:-:S04]  /*1820*/  FFMA R6, R5, R8, RZ ;  /* 0x0000000805067223 */ /* 0x000fc800000000ff */
[----:B------:R-:W-:Y:S01]  /*1830*/  FFMA R11, R6, -20, R8 ;  /* 0xc1a00000060b7823 */ /* 0x000fe20000000008 */
[----:B------:R-:W2:Y:S03]  /*1840*/  FCHK P0, R8, 20 ;  /* 0x41a0000008007902 */ /* 0x000ea60000000000 */
[----:B------:R-:W-:Y:S01]  /*1850*/  FFMA R5, R5, R11, R6 ;  /* 0x0000000b05057223 */ /* 0x000fe20000000006 */
[----:B-1----:R-:W-:Y:S01]  /*1860*/  DADD R14, R14, 1 ;  /* 0x3ff000000e0e7429 */ /* 0x002fe20000000000 */
[----:B--2---:R-:W-:Y:S10]  /*1870*/  @!P0 BRA `(.L_x_34) ;  /* 0x00000000000c8947 */ /* 0x004ff40003800000 */
[----:B------:R-:W-:Y:S01]  /*1880*/  IMAD.MOV.U32 R5, RZ, RZ, 0x41a00000 ;  /* 0x41a00000ff057424 */ /* 0x000fe200078e00ff */
[----:B------:R-:W-:-:S07]  /*1890*/  MOV R10, 0x18b0 ;  /* 0x000018b0000a7802 */ /* 0x000fce0000000f00 */
[----:B0-----:R-:W-:Y:S05]  /*18a0*/  CALL.REL.NOINC `($__internal_0_$__cuda_sm3x_div_rn_noftz_f32_slowpath) ;  /* 0x00000008005c7944 */ /* 0x001fea0003c00000 */
.L_x_34:
[----:B------:R-:W-:Y:S05]  /*18b0*/  BSYNC.RECONVERGENT B2 ;  /* 0x0000000000027941 */ /* 0x000fea0003800200 */
.L_x_33:
[----:B------:R-:W2:Y:S04]  /*18c0*/  LDL R25, [R2+0x8] ;  /* 0x0000080002197983 */ /* 0x000ea80000100800 */
[----:B------:R-:W3:Y:S01]  /*18d0*/  LDL R6, [R3+0x8] ;  /* 0x0000080003067983 */ /* 0x000ee20000100800 */
[----:B------:R-:W1:Y:S01]  /*18e0*/  F2F.F64.F32 R10, R5 ;  /* 0x00000005000a7310 */ /* 0x000e620000201800 */
[----:B------:R-:W-:Y:S01]  /*18f0*/  IMAD.MOV.U32 R12, RZ, RZ, 0x3d4ccccd ;  /* 0x3d4ccccdff0c7424 */ /* 0x000fe200078e00ff */
[----:B------:R-:W-:Y:S01]  /*1900*/  BSSY.RECONVERGENT B2, `(.L_x_35) ;  /* 0x000001a000027945 */ /* 0x000fe20003800200 */
[----:B-1----:R-:W-:-:S10]  /*1910*/  DADD R10, R14, -R10 ;  /* 0x000000000e0a7229 */ /* 0x002fd4000000080a */
[----:B------:R-:W1:Y:S01]  /*1920*/  F2F.F32.F64 R10, R10 ;  /* 0x0000000a000a7310 */ /* 0x000e620000301000 */
[----:B--2---:R-:W-:Y:S02]  /*1930*/  IMAD.IADD R8, R25, 0x1, -R19 ;  /* 0x0000000119087824 */ /* 0x004fe400078e0a13 */
[----:B---3--:R-:W-:-:S05]  /*1940*/  IMAD.IADD R15, R6, 0x1, -R17 ;  /* 0x00000001060f7824 */ /* 0x008fca00078e0a11 */
[----:B------:R-:W-:Y:S02]  /*1950*/  ISETP.GE.AND P0, PT, R8, R15, PT ;  /* 0x0000000f0800720c */ /* 0x000fe40003f06270 */
[----:B-1----:R-:W1:Y:S02]  /*1960*/  F2F.F64.F32 R14, R10 ;  /* 0x0000000a000e7310 */ /* 0x002e640000201800 */
[----:B------:R-:W-:Y:S02]  /*1970*/  SEL R17, R17, R19, !P0 ;  /* 0x0000001311117207 */ /* 0x000fe40004000000 */
[----:B------:R-:W-:Y:S02]  /*1980*/  SEL R8, R6, R25, !P0 ;  /* 0x0000001906087207 */ /* 0x000fe40004000000 */
[----:B------:R-:W-:Y:S02]  /*1990*/  LOP3.LUT R17, RZ, R17, RZ, 0x33, !PT ;  /* 0x00000011ff117212 */ /* 0x000fe400078e33ff */
[----:B------:R-:W-:-:S02]  /*19a0*/  MOV R19, 0x41a00000 ;  /* 0x41a0000000137802 */ /* 0x000fc40000000f00 */
[----:B------:R-:W-:-:S03]  /*19b0*/  VIADDMNMX R8, R8, R17, 0x14, PT ;  /* 0x0000001408087446 */ /* 0x000fc60003800111 */
[----:B------:R-:W-:Y:S01]  /*19c0*/  FFMA R5, R12, -R19, 1 ;  /* 0x3f8000000c057423 */ /* 0x000fe20000000813 */
[----:B------:R-:W-:Y:S01]  /*19d0*/  I2FP.F32.S32 R17, R8 ;  /* 0x0000000800117245 */ /* 0x000fe20000201400 */
[----:B-1----:R-:W-:Y:S02]  /*19e0*/  DADD R14, R14, 1 ;  /* 0x3ff000000e0e7429 */ /* 0x002fe40000000000 */
[----:B------:R-:W-:Y:S01]  /*19f0*/  FFMA R5, R5, R12, 0.050000000745058059692 ;  /* 0x3d4ccccd05057423 */ /* 0x000fe2000000000c */
[----:B------:R-:W1:Y:S03]  /*1a00*/  FCHK P0, R17, 20 ;  /* 0x41a0000011007902 */ /* 0x000e660000000000 */
[----:B------:R-:W-:-:S04]  /*1a10*/  FFMA R8, R5, R17, RZ ;  /* 0x0000001105087223 */ /* 0x000fc800000000ff */
[----:B------:R-:W-:-:S04]  /*1a20*/  FFMA R11, R8, -20, R17 ;  /* 0xc1a00000080b7823 */ /* 0x000fc80000000011 */
[----:B------:R-:W-:Y:S01]  /*1a30*/  FFMA R8, R5, R11, R8 ;  /* 0x0000000b05087223 */ /* 0x000fe20000000008 */
[----:B-1----:R-:W-:Y:S06]  /*1a40*/  @!P0 BRA `(.L_x_36) ;  /* 0x0000000000148947 */ /* 0x002fec0003800000 */
[----:B------:R-:W-:Y:S01]  /*1a50*/  IMAD.MOV.U32 R8, RZ, RZ, R17 ;  /* 0x000000ffff087224 */ /* 0x000fe200078e0011 */
[----:B------:R-:W-:Y:S01]  /*1a60*/  MOV R10, 0x1a90 ;  /* 0x00001a90000a7802 */ /* 0x000fe20000000f00 */
[----:B------:R-:W-:-:S07]  /*1a70*/  IMAD.MOV.U32 R5, RZ, RZ, 0x41a00000 ;  /* 0x41a00000ff057424 */ /* 0x000fce00078e00ff */
[----:B0-----:R-:W-:Y:S05]  /*1a80*/  CALL.REL.NOINC `($__internal_0_$__cuda_sm3x_div_rn_noftz_f32_slowpath) ;  /* 0x0000000400e47944 */ /* 0x001fea0003c00000 */
[----:B------:R-:W-:-:S07]  /*1a90*/  IMAD.MOV.U32 R8, RZ, RZ, R5 ;  /* 0x000000ffff087224 */ /* 0x000fce00078e0005 */
.L_x_36:
[----:B------:R-:W-:Y:S05]  /*1aa0*/  BSYNC.RECONVERGENT B2 ;  /* 0x0000000000027941 */ /* 0x000fea0003800200 */
.L_x_35:
[----:B------:R-:W1:Y:S01]  /*1ab0*/  F2F.F64.F32 R10, R8 ;  /* 0x00000008000a7310 */ /* 0x000e620000201800 */
[----:B------:R-:W-:Y:S01]  /*1ac0*/  VIADD R4, R4, 0x4 ;  /* 0x0000000404047836 */ /* 0x000fe20000000000 */
[----:B------:R-:W-:Y:S01]  /*1ad0*/  IADD3 R2, PT, PT, R2, 0x10, RZ ;  /* 0x0000001002027810 */ /* 0x000fe20007ffe0ff */
[----:B------:R-:W-:-:S03]  /*1ae0*/  VIADD R3, R3, 0x10 ;  /* 0x0000001003037836 */ /* 0x000fc60000000000 */
[----:B------:R-:W-:Y:S01]  /*1af0*/  ISETP.NE.AND P0, PT, R4, RZ, PT ;  /* 0x000000ff0400720c */ /* 0x000fe20003f05270 */
[----:B-1----:R-:W-:-:S06]  /*1b00*/  DADD R10, R14, -R10 ;  /* 0x000000000e0a7229 */ /* 0x002fcc000000080a */
[----:B------:R1:W2:Y:S06]  /*1b10*/  F2F.F32.F64 R5, R10 ;  /* 0x0000000a00057310 */ /* 0x0002ac0000301000 */
[----:B------:R-:W-:Y:S05]  /*1b20*/  @P0 BRA `(.L_x_37) ;  /* 0xfffffff800180947 */ /* 0x000fea000383ffff */
.L_x_28:
[----:B------:R-:W-:Y:S05]  /*1b30*/  BSYNC.RECONVERGENT B1 ;  /* 0x0000000000017941 */ /* 0x000fea0003800200 */
.L_x_27:
[----:B------:R-:W-:-:S13]  /*1b40*/  ISETP.NE.AND P0, PT, R13, RZ, PT ;  /* 0x000000ff0d00720c */ /* 0x000fda0003f05270 */
[----:B------:R-:W-:Y:S05]  /*1b50*/  @!P0 BRA `(.L_x_38) ;  /* 0x0000000400988947 */ /* 0x000fea0003800000 */
[----:B------:R-:W-:Y:S01]  /*1b60*/  ISETP.NE.AND P0, PT, R13, 0x1, PT ;  /* 0x000000010d00780c */ /* 0x000fe20003f05270 */
[----:B------:R-:W-:-:S12]  /*1b70*/  BSSY.RECONVERGENT B1, `(.L_x_39) ;  /* 0x0000040000017945 */ /* 0x000fd80003800200 */
[----:B------:R-:W-:Y:S05]  /*1b80*/  @!P0 BRA `(.L_x_40) ;  /* 0x0000000000f88947 */ /* 0x000fea0003800000 */
[----:B------:R-:W-:-:S05]  /*1b90*/  IMAD R4, R0, 0x4, R1 ;  /* 0x0000000400047824 */ /* 0x000fca00078e0201 */
[----:B------:R-:W5:Y:S04]  /*1ba0*/  LDL.64 R2, [R4] ;  /* 0x0000000004027983 */ /* 0x000f680000100a00 */
[----:B------:R-:W1:Y:S01]  /*1bb0*/  LDL.64 R12, [R4+0x800] ;  /* 0x00080000040c7983 */ /* 0x000e620000100a00 */
[----:B--2---:R-:W-:Y:S01]  /*1bc0*/  IMAD.MOV.U32 R17, RZ, RZ, 0x41a00000 ;  /* 0x41a00000ff117424 */ /* 0x004fe200078e00ff */
[----:B---34-:R-:W2:Y:S01]  /*1bd0*/  F2F.F64.F32 R14, R5 ;  /* 0x00000005000e7310 */ /* 0x018ea20000201800 */
[----:B------:R-:W-:Y:S01]  /*1be0*/  BSSY.RECONVERGENT B2, `(.L_x_41) ;  /* 0x0000016000027945 */ /* 0x000fe20003800200 */
[----:B--2---:R-:W-:Y:S01]  /*1bf0*/  DADD R14, R14, 1 ;  /* 0x3ff000000e0e7429 */ /* 0x004fe20000000000 */
[----:B-----5:R-:W-:Y:S02]  /*1c00*/  IMAD.IADD R6, R3, 0x1, -R2 ;  /* 0x0000000103067824 */ /* 0x020fe400078e0a02 */
[----:B-1----:R-:W-:-:S05]  /*1c10*/  IMAD.IADD R11, R13, 0x1, -R12 ;  /* 0x000000010d0b7824 */ /* 0x002fca00078e0a0c */
[----:B------:R-:W-:Y:S02]  /*1c20*/  ISETP.GE.AND P0, PT, R6, R11, PT ;  /* 0x0000000b0600720c */ /* 0x000fe40003f06270 */
[----:B------:R-:W-:Y:S02]  /*1c30*/  MOV R6, 0x3d4ccccd ;  /* 0x3d4ccccd00067802 */ /* 0x000fe40000000f00 */
[----:B------:R-:W-:Y:S02]  /*1c40*/  SEL R12, R12, R2, !P0 ;  /* 0x000000020c0c7207 */ /* 0x000fe40004000000 */
[----:B------:R-:W-:Y:S01]  /*1c50*/  SEL R2, R13, R3, !P0 ;  /* 0x000000030d027207 */ /* 0x000fe20004000000 */
[----:B------:R-:W-:Y:S01]  /*1c60*/  FFMA R17, R6, -R17, 1 ;  /* 0x3f80000006117423 */ /* 0x000fe20000000811 */
[----:B------:R-:W-:-:S04]  /*1c70*/  LOP3.LUT R11, RZ, R12, RZ, 0x33, !PT ;  /* 0x0000000cff0b7212 */ /* 0x000fc800078e33ff */
[----:B------:R-:W-:-:S04]  /*1c80*/  VIADDMNMX R2, R2, R11, 0x14, PT ;  /* 0x0000001402027446 */ /* 0x000fc8000380010b */
        /* <DEDUP_REMOVED lines=10> */
[----:B------:R-:W-:-:S07]  /*1d30*/  IMAD.MOV.U32 R2, RZ, RZ, R5 ;  /* 0x000000ffff027224 */ /* 0x000fce00078e0005 */
.L_x_42:
[----:B------:R-:W-:Y:S05]  /*1d40*/  BSYNC.RECONVERGENT B2 ;  /* 0x0000000000027941 */ /* 0x000fea0003800200 */
.L_x_41:
[----:B------:R-:W2:Y:S04]  /*1d50*/  LDL R6, [R4+0x8] ;  /* 0x0000080004067983 */ /* 0x000ea80000100800 */
[----:B------:R-:W3:Y:S01]  /*1d60*/  LDL R8, [R4+0x808] ;  /* 0x0008080004087983 */ /* 0x000ee20000100800 */
[----:B------:R-:W1:Y:S01]  /*1d70*/  F2F.F64.F32 R10, R2 ;  /* 0x00000002000a7310 */ /* 0x000e620000201800 */
[----:B------:R-:W-:Y:S01]  /*1d80*/  BSSY.RECONVERGENT B2, `(.L_x_43) ;  /* 0x000001b000027945 */ /* 0x000fe20003800200 */
[----:B------:R-:W-:Y:S01]  /*1d90*/  VIADD R0, R0, 0x2 ;  /* 0x0000000200007836 */ /* 0x000fe20000000000 */
[----:B-1----:R-:W-:-:S10]  /*1da0*/  DADD R10, R14, -R10 ;  /* 0x000000000e0a7229 */ /* 0x002fd4000000080a */
[----:B------:R-:W1:Y:S01]  /*1db0*/  F2F.F32.F64 R10, R10 ;  /* 0x0000000a000a7310 */ /* 0x000e620000301000 */
[----:B--2---:R-:W-:Y:S01]  /*1dc0*/  IMAD.IADD R5, R6, 0x1, -R3 ;  /* 0x0000000106057824 */ /* 0x004fe200078e0a03 */
[----:B---3--:R-:W-:-:S04]  /*1dd0*/  IADD3 R12, PT, PT, -R13, R8, RZ ;  /* 0x000000080d0c7210 */ /* 0x008fc80007ffe1ff */
[----:B------:R-:W-:Y:S01]  /*1de0*/  ISETP.GE.AND P0, PT, R5, R12, PT ;  /* 0x0000000c0500720c */ /* 0x000fe20003f06270 */
[----:B------:R-:W-:-:S03]  /*1df0*/  IMAD.MOV.U32 R12, RZ, RZ, 0x3d4ccccd ;  /* 0x3d4ccccdff0c7424 */ /* 0x000fc600078e00ff */
[----:B------:R-:W-:Y:S01]  /*1e00*/  SEL R3, R13, R3, !P0 ;  /* 0x000000030d037207 */ /* 0x000fe20004000000 */
[----:B------:R-:W-:Y:S01]  /*1e10*/  IMAD.MOV.U32 R13, RZ, RZ, 0x41a00000 ;  /* 0x41a00000ff0d7424 */ /* 0x000fe200078e00ff */
[----:B------:R-:W-:Y:S02]  /*1e20*/  SEL R6, R8, R6, !P0 ;  /* 0x0000000608067207 */ /* 0x000fe40004000000 */
[----:B------:R-:W-:Y:S01]  /*1e30*/  LOP3.LUT R5, RZ, R3, RZ, 0x33, !PT ;  /* 0x00000003ff057212 */ /* 0x000fe200078e33ff */
[----:B------:R-:W-:Y:S01]  /*1e40*/  FFMA R13, R12, -R13, 1 ;  /* 0x3f8000000c0d7423 */ /* 0x000fe2000000080d */
[----:B-1----:R-:W1:Y:S02]  /*1e50*/  F2F.F64.F32 R2, R10 ;  /* 0x0000000a00027310 */ /* 0x002e640000201800 */
[----:B------:R-:W-:Y:S01]  /*1e60*/  VIADDMNMX R5, R6, R5, 0x14, PT ;  /* 0x0000001406057446 */ /* 0x000fe20003800105 */
[----:B------:R-:W-:-:S03]  /*1e70*/  FFMA R4, R13, R12, 0.050000000745058059692 ;  /* 0x3d4ccccd0d047423 */ /* 0x000fc6000000000c */
[----:B------:R-:W-:-:S04]  /*1e80*/  I2FP.F32.S32 R8, R5 ;  /* 0x0000000500087245 */ /* 0x000fc80000201400 */
[----:B------:R-:W2:Y:S01]  /*1e90*/  FCHK P0, R8, 20 ;  /* 0x41a0000008007902 */ /* 0x000ea20000000000 */
[----:B------:R-:W-:-:S04]  /*1ea0*/  FFMA R5, R4, R8, RZ ;  /* 0x0000000804057223 */ /* 0x000fc800000000ff */
[----:B------:R-:W-:Y:S01]  /*1eb0*/  FFMA R6, R5, -20, R8 ;  /* 0xc1a0000005067823 */ /* 0x000fe20000000008 */
[----:B-1----:R-:W-:-:S03]  /*1ec0*/  DADD R2, R2, 1 ;  /* 0x3ff0000002027429 */ /* 0x002fc60000000000 */
[----:B------:R-:W-:Y:S01]  /*1ed0*/  FFMA R4, R4, R6, R5 ;  /* 0x0000000604047223 */ /* 0x000fe20000000005 */
[----:B--2---:R-:W-:Y:S07]  /*1ee0*/  @!P0 BRA `(.L_x_44) ;  /* 0x0000000000108947 */ /* 0x004fee0003800000 */
[----:B------:R-:W-:Y:S01]  /*1ef0*/  IMAD.MOV.U32 R5, RZ, RZ, 0x41a00000 ;  /* 0x41a00000ff057424 */ /* 0x000fe200078e00ff */
[----:B------:R-:W-:-:S07]  /*1f00*/  MOV R10, 0x1f20 ;  /* 0x00001f20000a7802 */ /* 0x000fce0000000f00 */
[----:B0-----:R-:W-:Y:S05]  /*1f10*/  CALL.REL.NOINC `($__internal_0_$__cuda_sm3x_div_rn_noftz_f32_slowpath) ;  /* 0x0000000000c07944 */ /* 0x001fea0003c00000 */
[----:B------:R-:W-:-:S07]  /*1f20*/  MOV R4, R5 ;  /* 0x0000000500047202 */ /* 0x000fce0000000f00 */
.L_x_44:
[----:B------:R-:W-:Y:S05]  /*1f30*/  BSYNC.RECONVERGENT B2 ;  /* 0x0000000000027941 */ /* 0x000fea0003800200 */
.L_x_43:
[----:B------:R-:W1:Y:S02]  /*1f40*/  F2F.F64.F32 R4, R4 ;  /* 0x0000000400047310 */ /* 0x000e640000201800 */
[----:B-1----:R-:W-:-:S06]  /*1f50*/  DADD R2, R2, -R4 ;  /* 0x0000000002027229 */ /* 0x002fcc0000000804 */
[----:B------:R1:W2:Y:S05]  /*1f60*/  F2F.F32.F64 R5, R2 ;  /* 0x0000000200057310 */ /* 0x0002aa0000301000 */
.L_x_40:
[----:B------:R-:W-:Y:S05]  /*1f70*/  BSYNC.RECONVERGENT B1 ;  /* 0x0000000000017941 */ /* 0x000fea0003800200 */
.L_x_39:
[----:B------:R-:W-:-:S04]  /*1f80*/  LOP3.LUT R7, R7, 0x1, RZ, 0xc0, !PT ;  /* 0x0000000107077812 */ /* 0x000fc800078ec0ff */
[----:B------:R-:W-:-:S13]  /*1f90*/  ISETP.NE.U32.AND P0, PT, R7, 0x1, PT ;  /* 0x000000010700780c */ /* 0x000fda0003f05070 */
[----:B------:R-:W-:Y:S05]  /*1fa0*/  @P0 BRA `(.L_x_38) ;  /* 0x0000000000840947 */ /* 0x000fea0003800000 */
[----:B------:R-:W-:-:S05]  /*1fb0*/  IMAD R0, R0, 0x4, R1 ;  /* 0x0000000400007824 */ /* 0x000fca00078e0201 */
[----:B------:R-:W5:Y:S04]  /*1fc0*/  LDL.64 R6, [R0] ;  /* 0x0000000000067983 */ /* 0x000f680000100a00 */
[----:B-1----:R-:W2:Y:S01]  /*1fd0*/  LDL.64 R10, [R0+0x800] ;  /* 0x00080000000a7983 */ /* 0x002ea20000100a00 */
[----:B------:R-:W-:Y:S01]  /*1fe0*/  IMAD.MOV.U32 R13, RZ, RZ, 0x3d4ccccd ;  /* 0x3d4ccccdff0d7424 */ /* 0x000fe200078e00ff */
[----:B------:R-:W-:Y:S01]  /*1ff0*/  BSSY.RECONVERGENT B1, `(.L_x_45) ;  /* 0x0000017000017945 */ /* 0x000fe20003800200 */
[----:B-----5:R-:W-:Y:S02]  /*2000*/  IMAD.IADD R2, R7, 0x1, -R6 ;  /* 0x0000000107027824 */ /* 0x020fe400078e0a06 */
[----:B--2---:R-:W-:-:S05]  /*2010*/  IMAD.IADD R3, R11, 0x1, -R10 ;  /* 0x000000010b037824 */ /* 0x004fca00078e0a0a */
[----:B------:R-:W-:-:S04]  /*2020*/  ISETP.GE.AND P0, PT, R2, R3, PT ;  /* 0x000000030200720c */ /* 0x000fc80003f06270 */
[----:B------:R-:W-:Y:S02]  /*2030*/  SEL R2, R10, R6, !P0 ;  /* 0x000000060a027207 */ /* 0x000fe40004000000 */
[----:B------:R-:W-:Y:S02]  /*2040*/  SEL R4, R11, R7, !P0 ;  /* 0x000000070b047207 */ /* 0x000fe40004000000 */
[----:B------:R-:W-:Y:S02]  /*2050*/  LOP3.LUT R7, RZ, R2, RZ, 0x33, !PT ;  /* 0x00000002ff077212 */ /* 0x000fe400078e33ff */
[----:B------:R-:W-:Y:S01]  /*2060*/  MOV R6, 0x41a00000 ;  /* 0x41a0000000067802 */ /* 0x000fe20000000f00 */
[----:B------:R-:W1:Y:S01]  /*2070*/  F2F.F64.F32 R2, R5 ;  /* 0x0000000500027310 */ /* 0x000e620000201800 */
[----:B------:R-:W-:-:S03]  /*2080*/  VIADDMNMX R4, R4, R7, 0x14, PT ;  /* 0x0000001404047446 */ /* 0x000fc60003800107 */
[----:B------:R-:W-:Y:S01]  /*2090*/  FFMA R0, -R13, R6, 1 ;  /* 0x3f8000000d007423 */ /* 0x000fe20000000106 */
[----:B------:R-:W-:-:S03]  /*20a0*/  I2FP.F32.S32 R8, R4 ;  /* 0x0000000400087245 */ /* 0x000fc60000201400 */
[----:B------:R-:W-:Y:S01]  /*20b0*/  FFMA R7, R0, -R13, -0.050000000745058059692 ;  /* 0xbd4ccccd00077423 */ /* 0x000fe2000000080d */
[----:B------:R-:W2:Y:S03]  /*20c0*/  FCHK P0, R8, -20 ;  /* 0xc1a0000008007902 */ /* 0x000ea60000000000 */
[----:B------:R-:W-:Y:S01]  /*20d0*/  FFMA R0, R8, R7, RZ ;  /* 0x0000000708007223 */ /* 0x000fe200000000ff */
[----:B-1----:R-:W-:-:S03]  /*20e0*/  DADD R2, R2, 1 ;  /* 0x3ff0000002027429 */ /* 0x002fc60000000000 */
[----:B------:R-:W-:-:S04]  /*20f0*/  FFMA R4, R0, 20, R8 ;  /* 0x41a0000000047823 */ /* 0x000fc80000000008 */
[----:B------:R-:W-:Y:S01]  /*2100*/  FFMA R4, R7, R4, R0 ;  /* 0x0000000407047223 */ /* 0x000fe20000000000 */
[----:B--2---:R-:W-:Y:S06]  /*2110*/  @!P0 BRA `(.L_x_46) ;  /* 0x0000000000108947 */ /* 0x004fec0003800000 */
[----:B------:R-:W-:Y:S01]  /*2120*/  IMAD.MOV.U32 R5, RZ, RZ, -0x3e600000 ;  /* 0xc1a00000ff057424 */ /* 0x000fe200078e00ff */
[----:B------:R-:W-:-:S07]  /*2130*/  MOV R10, 0x2150 ;  /* 0x00002150000a7802 */ /* 0x000fce0000000f00 */
[----:B0--34-:R-:W-:Y:S05]  /*2140*/  CALL.REL.NOINC `($__internal_0_$__cuda_sm3x_div_rn_noftz_f32_slowpath) ;  /* 0x0000000000347944 */ /* 0x019fea0003c00000 */
[----:B------:R-:W-:-:S07]  /*2150*/  IMAD.MOV.U32 R4, RZ, RZ, R5 ;  /* 0x000000ffff047224 */ /* 0x000fce00078e0005 */
.L_x_46:
[----:B------:R-:W-:Y:S05]  /*2160*/  BSYNC.RECONVERGENT B1 ;  /* 0x0000000000017941 */ /* 0x000fea0003800200 */
.L_x_45:
[----:B------:R-:W1:Y:S02]  /*2170*/  F2F.F64.F32 R4, R4 ;  /* 0x0000000400047310 */ /* 0x000e640000201800 */
[----:B-1----:R-:W-:-:S06]  /*2180*/  DADD R2, R2, R4 ;  /* 0x0000000002027229 */ /* 0x002fcc0000000004 */
[----:B------:R1:W2:Y:S01]  /*2190*/  F2F.F32.F64 R5, R2 ;  /* 0x0000000200057310 */ /* 0x0002a20000301000 */
[----:B------:R-:W-:Y:S05]  /*21a0*/  BRA `(.L_x_38) ;  /* 0x0000000000047947 */ /* 0x000fea0003800000 */
.L_x_18:
[----:B------:R-:W-:-:S07]  /*21b0*/  I2FP.F32.S32 R5, R11 ;  /* 0x0000000b00057245 */ /* 0x000fce0000201400 */
.L_x_38:
[----:B------:R-:W-:Y:S05]  /*21c0*/  BSYNC.RECONVERGENT B0 ;  /* 0x0000000000007941 */ /* 0x000fea0003800200 */
.L_x_17:
[----:B------:R-:W-:Y:S05]  /*21d0*/  WARPSYNC.ALL ;  /* 0x0000000000007948 */ /* 0x000fea0003800000 */
[----:B-1----:R-:W1:Y:S02]  /*21e0*/  LDC.64 R2, c[0x0][0x390] ;  /* 0x0000e400ff027b82 */ /* 0x002e640000000a00 */
[----:B-1----:R-:W-:-:S05]  /*21f0*/  IMAD.WIDE R2, R9, 0x4, R2 ;  /* 0x0000000409027825 */ /* 0x002fca00078e0202 */
[----:B--2---:R-:W-:Y:S01]  /*2200*/  STG.E desc[UR4][R2.64], R5 ;  /* 0x0000000502007986 */ /* 0x004fe2000c101904 */
[----:B------:R-:W-:Y:S05]  /*2210*/  EXIT ;  /* 0x000000000000794d */ /* 0x000fea0003800000 */
        .weak           $__internal_0_$__cuda_sm3x_div_rn_noftz_f32_slowpath
        .type           $__internal_0_$__cuda_sm3x_div_rn_noftz_f32_slowpath,@function
        .size           $__internal_0_$__cuda_sm3x_div_rn_noftz_f32_slowpath,(.L_x_59 - $__internal_0_$__cuda_sm3x_div_rn_noftz_f32_slowpath)
$__internal_0_$__cuda_sm3x_div_rn_noftz_f32_slowpath:
[----:B------:R-:W-:Y:S01]  /*2220*/  SHF.R.U32.HI R11, RZ, 0x17, R5 ;  /* 0x00000017ff0b7819 */ /* 0x000fe20000011605 */
[----:B------:R-:W-:Y:S01]  /*2230*/  BSSY.RECONVERGENT B3, `(.L_x_47) ;  /* 0x0000062000037945 */ /* 0x000fe20003800200 */
[----:B------:R-:W-:Y:S02]  /*2240*/  SHF.R.U32.HI R20, RZ, 0x17, R8 ;  /* 0x00000017ff147819 */ /* 0x000fe40000011608 */
[----:B------:R-:W-:Y:S02]  /*2250*/  LOP3.LUT R11, R11, 0xff, RZ, 0xc0, !PT ;  /* 0x000000ff0b0b7812 */ /* 0x000fe400078ec0ff */
[----:B------:R-:W-:-:S03]  /*2260*/  LOP3.LUT R20, R20, 0xff, RZ, 0xc0, !PT ;  /* 0x000000ff14147812 */ /* 0x000fc600078ec0ff */
[----:B------:R-:W-:Y:S02]  /*2270*/  VIADD R21, R11, 0xffffffff ;  /* 0xffffffff0b157836 */ /* 0x000fe40000000000 */
[----:B------:R-:W-:-:S03]  /*2280*/  VIADD R22, R20, 0xffffffff ;  /* 0xffffffff14167836 */ /* 0x000fc60000000000 */
[----:B------:R-:W-:-:S04]  /*2290*/  ISETP.GT.U32.AND P0, PT, R21, 0xfd, PT ;  /* 0x000000fd1500780c */ /* 0x000fc80003f04070 */
[----:B------:R-:W-:-:S13]  /*22a0*/  ISETP.GT.U32.OR P0, PT, R22, 0xfd, P0 ;  /* 0x000000fd1600780c */ /* 0x000fda0000704470 */
[----:B------:R-:W-:Y:S01]  /*22b0*/  @!P0 MOV R12, RZ ;  /* 0x000000ff000c8202 */ /* 0x000fe20000000f00 */
[----:B------:R-:W-:Y:S06]  /*22c0*/  @!P0 BRA `(.L_x_48) ;  /* 0x00000000005c8947 */ /* 0x000fec0003800000 */
[----:B------:R-:W-:Y:S02]  /*22d0*/  FSETP.GTU.FTZ.AND P0, PT, |R8|, +INF , PT ;  /* 0x7f8000000800780b */ /* 0x000fe40003f1c200 */
[----:B------:R-:W-:-:S04]  /*22e0*/  FSETP.GTU.FTZ.AND P1, PT, |R5|, +INF , PT ;  /* 0x7f8000000500780b */ /* 0x000fc80003f3c200 */
[----:B------:R-:W-:-:S13]  /*22f0*/  PLOP3.LUT P0, PT, P0, P1, PT, 0xf8, 0x8f ;  /* 0x00000000008f781c */ /* 0x000fda0000703f70 */
[----:B------:R-:W-:Y:S05]  /*2300*/  @P0 BRA `(.L_x_49) ;  /* 0x00000004004c0947 */ /* 0x000fea0003800000 */
[----:B------:R-:W-:-:S13]  /*2310*/  LOP3.LUT P0, RZ, R5, 0x7fffffff, R8, 0xc8, !PT ;  /* 0x7fffffff05ff7812 */ /* 0x000fda000780c808 */
[----:B------:R-:W-:Y:S05]  /*2320*/  @!P0 BRA `(.L_x_50) ;  /* 0x00000004003c8947 */ /* 0x000fea0003800000 */
[C---:B------:R-:W-:Y:S02]  /*2330*/  FSETP.NEU.FTZ.AND P2, PT, |R8|.reuse, +INF , PT ;  /* 0x7f8000000800780b */ /* 0x040fe40003f5d200 */
[----:B------:R-:W-:Y:S02]  /*2340*/  FSETP.NEU.FTZ.AND P1, PT, |R5|, +INF , PT ;  /* 0x7f8000000500780b */ /* 0x000fe40003f3d200 */
[----:B------:R-:W-:-:S11]  /*2350*/  FSETP.NEU.FTZ.AND P0, PT, |R8|, +INF , PT ;  /* 0x7f8000000800780b */ /* 0x000fd60003f1d200 */
[----:B------:R-:W-:Y:S05]  /*2360*/  @!P1 BRA !P2, `(.L_x_50) ;  /* 0x00000004002c9947 */ /* 0x000fea0005000000 */
[----:B------:R-:W-:-:S04]  /*2370*/  LOP3.LUT P2, RZ, R8, 0x7fffffff, RZ, 0xc0, !PT ;  /* 0x7fffffff08ff7812 */ /* 0x000fc8000784c0ff */
[----:B------:R-:W-:-:S13]  /*2380*/  PLOP3.LUT P1, PT, P1, P2, PT, 0x2f, 0xf2 ;  /* 0x0000000000f2781c */ /* 0x000fda0000f24577 */
[----:B------:R-:W-:Y:S05]  /*2390*/  @P1 BRA `(.L_x_51) ;  /* 0x0000000400181947 */ /* 0x000fea0003800000 */
[----:B------:R-:W-:-:S04]  /*23a0*/  LOP3.LUT P1, RZ, R5, 0x7fffffff, RZ, 0xc0, !PT ;  /* 0x7fffffff05ff7812 */ /* 0x000fc8000782c0ff */
[----:B------:R-:W-:-:S13]  /*23b0*/  PLOP3.LUT P0, PT, P0, P1, PT, 0x2f, 0xf2 ;  /* 0x0000000000f2781c */ /* 0x000fda0000702577 */
[----:B------:R-:W-:Y:S05]  /*23c0*/  @P0 BRA `(.L_x_52) ;  /* 0x0000000400000947 */ /* 0x000fea0003800000 */
[----:B------:R-:W-:Y:S02]  /*23d0*/  ISETP.GE.AND P0, PT, R22, RZ, PT ;  /* 0x000000ff1600720c */ /* 0x000fe40003f06270 */
[----:B------:R-:W-:-:S11]  /*23e0*/  ISETP.GE.AND P1, PT, R21, RZ, PT ;  /* 0x000000ff1500720c */ /* 0x000fd60003f26270 */
[----:B------:R-:W-:Y:S02]  /*23f0*/  @P0 IMAD.MOV.U32 R12, RZ, RZ, RZ ;  /* 0x000000ffff0c0224 */ /* 0x000fe400078e00ff */
[----:B------:R-:W-:Y:S01]  /*2400*/  @!P0 FFMA R8, R8, 1.84467440737095516160e+19, RZ ;  /* 0x5f80000008088823 */ /* 0x000fe200000000ff */
[----:B------:R-:W-:Y:S02]  /*2410*/  @!P0 IMAD.MOV.U32 R12, RZ, RZ, -0x40 ;  /* 0xffffffc0ff0c8424 */ /* 0x000fe400078e00ff */
[----:B------:R-:W-:Y:S02]  /*2420*/  @!P1 FFMA R5, R5, 1.84467440737095516160e+19, RZ ;  /* 0x5f80000005059823 */ /* 0x000fe400000000ff */
[----:B------:R-:W-:-:S07]  /*2430*/  @!P1 VIADD R12, R12, 0x40 ;  /* 0x000000400c0c9836 */ /* 0x000fce0000000000 */
.L_x_48:
[----:B------:R-:W-:Y:S01]  /*2440*/  LEA R22, R11, 0xc0800000, 0x17 ;  /* 0xc08000000b167811 */ /* 0x000fe200078eb8ff */
[----:B------:R-:W-:Y:S01]  /*2450*/  BSSY.RECONVERGENT B4, `(.L_x_53) ;  /* 0x0000036000047945 */ /* 0x000fe20003800200 */
[----:B------:R-:W-:-:S03]  /*2460*/  IADD3 R20, PT, PT, R20, -0x7f, RZ ;  /* 0xffffff8114147810 */ /* 0x000fc60007ffe0ff */
[----:B------:R-:W-:Y:S01]  /*2470*/  IMAD.IADD R27, R5, 0x1, -R22 ;  /* 0x00000001051b7824 */ /* 0x000fe200078e0a16 */
[C---:B------:R-:W-:Y:S01]  /*2480*/  IADD3 R11, PT, PT, R20.reuse, 0x7f, -R11 ;  /* 0x0000007f140b7810 */ /* 0x040fe20007ffe80b */
[----:B------:R-:W-:Y:S02]  /*2490*/  IMAD R5, R20, -0x800000, R8 ;  /* 0xff80000014057824 */ /* 0x000fe400078e0208 */
[----:B------:R-:W0:Y:S01]  /*24a0*/  MUFU.RCP R21, R27 ;  /* 0x0000001b00157308 */ /* 0x000e220000001000 */
[----:B------:R-:W-:Y:S01]  /*24b0*/  FADD.FTZ R22, -R27, -RZ ;  /* 0x800000ff1b167221 */ /* 0x000fe20000010100 */
[----:B------:R-:W-:-:S03]  /*24c0*/  IMAD.IADD R12, R11, 0x1, R12 ;  /* 0x000000010b0c7824 */ /* 0x000fc600078e020c */
[----:B0-----:R-:W-:-:S04]  /*24d0*/  FFMA R24, R21, R22, 1 ;  /* 0x3f80000015187423 */ /* 0x001fc80000000016 */
[----:B------:R-:W-:-:S04]  /*24e0*/  FFMA R24, R21, R24, R21 ;  /* 0x0000001815187223 */ /* 0x000fc80000000015 */
[----:B------:R-:W-:-:S04]  /*24f0*/  FFMA R21, R5, R24, RZ ;  /* 0x0000001805157223 */ /* 0x000fc800000000ff */
[----:B------:R-:W-:-:S04]  /*2500*/  FFMA R8, R22, R21, R5 ;  /* 0x0000001516087223 */ /* 0x000fc80000000005 */
[----:B------:R-:W-:-:S04]  /*2510*/  FFMA R21, R24, R8, R21 ;  /* 0x0000000818157223 */ /* 0x000fc80000000015 */
[----:B------:R-:W-:-:S04]  /*2520*/  FFMA R22, R22, R21, R5 ;  /* 0x0000001516167223 */ /* 0x000fc80000000005 */
[----:B------:R-:W-:-:S05]  /*2530*/  FFMA R5, R24, R22, R21 ;  /* 0x0000001618057223 */ /* 0x000fca0000000015 */
[----:B------:R-:W-:-:S04]  /*2540*/  SHF.R.U32.HI R8, RZ, 0x17, R5 ;  /* 0x00000017ff087819 */ /* 0x000fc80000011605 */
[----:B------:R-:W-:-:S05]  /*2550*/  LOP3.LUT R11, R8, 0xff, RZ, 0xc0, !PT ;  /* 0x000000ff080b7812 */ /* 0x000fca00078ec0ff */
[----:B------:R-:W-:-:S04]  /*2560*/  IMAD.IADD R8, R11, 0x1, R12 ;  /* 0x000000010b087824 */ /* 0x000fc800078e020c */
[----:B------:R-:W-:-:S05]  /*2570*/  VIADD R11, R8, 0xffffffff ;  /* 0xffffffff080b7836 */ /* 0x000fca0000000000 */
[----:B------:R-:W-:-:S13]  /*2580*/  ISETP.GE.U32.AND P0, PT, R11, 0xfe, PT ;  /* 0x000000fe0b00780c */ /* 0x000fda0003f06070 */
[----:B------:R-:W-:Y:S05]  /*2590*/  @!P0 BRA `(.L_x_54) ;  /* 0x0000000000808947 */ /* 0x000fea0003800000 */
[----:B------:R-:W-:-:S13]  /*25a0*/  ISETP.GT.AND P0, PT, R8, 0xfe, PT ;  /* 0x000000fe0800780c */ /* 0x000fda0003f04270 */
[----:B------:R-:W-:Y:S05]  /*25b0*/  @P0 BRA `(.L_x_55) ;  /* 0x00000000006c0947 */ /* 0x000fea0003800000 */
[----:B------:R-:W-:-:S13]  /*25c0*/  ISETP.GE.AND P0, PT, R8, 0x1, PT ;  /* 0x000000010800780c */ /* 0x000fda0003f06270 */
[----:B------:R-:W-:Y:S05]  /*25d0*/  @P0 BRA `(.L_x_56) ;  /* 0x0000000000740947 */ /* 0x000fea0003800000 */
[----:B------:R-:W-:Y:S02]  /*25e0*/  ISETP.GE.AND P0, PT, R8, -0x18, PT ;  /* 0xffffffe80800780c */ /* 0x000fe40003f06270 */
[----:B------:R-:W-:-:S11]  /*25f0*/  LOP3.LUT R5, R5, 0x80000000, RZ, 0xc0, !PT ;  /* 0x8000000005057812 */ /* 0x000fd600078ec0ff */
[----:B------:R-:W-:Y:S05]  /*2600*/  @!P0 BRA `(.L_x_56) ;  /* 0x0000000000688947 */ /* 0x000fea0003800000 */
[-CC-:B------:R-:W-:Y:S01]  /*2610*/  FFMA.RZ R11, R24, R22.reuse, R21.reuse ;  /* 0x00000016180b7223 */ /* 0x180fe2000000c015 */
[----:B------:R-:W-:Y:S02]  /*2620*/  VIADD R20, R8, 0x20 ;  /* 0x0000002008147836 */ /* 0x000fe40000000000 */
[CCC-:B------:R-:W-:Y:S01]  /*2630*/  FFMA.RP R12, R24.reuse, R22.reuse, R21.reuse ;  /* 0x00000016180c7223 */ /* 0x1c0fe20000008015 */
[----:B------:R-:W-:Y:S01]  /*2640*/  FFMA.RM R21, R24, R22, R21 ;  /* 0x0000001618157223 */ /* 0x000fe20000004015 */
[C---:B------:R-:W-:Y:S02]  /*2650*/  ISETP.NE.AND P2, PT, R8.reuse, RZ, PT ;  /* 0x000000ff0800720c */ /* 0x040fe40003f45270 */
[----:B------:R-:W-:Y:S02]  /*2660*/  LOP3.LUT R11, R11, 0x7fffff, RZ, 0xc0, !PT ;  /* 0x007fffff0b0b7812 */ /* 0x000fe400078ec0ff */
[----:B------:R-:W-:Y:S02]  /*2670*/  ISETP.NE.AND P1, PT, R8, RZ, PT ;  /* 0x000000ff0800720c */ /* 0x000fe40003f25270 */
[----:B------:R-:W-:-:S02]  /*2680*/  LOP3.LUT R11, R11, 0x800000, RZ, 0xfc, !PT ;  /* 0x008000000b0b7812 */ /* 0x000fc400078efcff */
[----:B------:R-:W-:Y:S02]  /*2690*/  IADD3 R8, PT, PT, -R8, RZ, RZ ;  /* 0x000000ff08087210 */ /* 0x000fe40007ffe1ff */
[----:B------:R-:W-:Y:S02]  /*26a0*/  SHF.L.U32 R20, R11, R20, RZ ;  /* 0x000000140b147219 */ /* 0x000fe400000006ff */
[----:B------:R-:W-:Y:S02]  /*26b0*/  FSETP.NEU.FTZ.AND P0, PT, R12, R21, PT ;  /* 0x000000150c00720b */ /* 0x000fe40003f1d000 */
[----:B------:R-:W-:Y:S02]  /*26c0*/  SEL R8, R8, RZ, P2 ;  /* 0x000000ff08087207 */ /* 0x000fe40001000000 */
[----:B------:R-:W-:Y:S02]  /*26d0*/  ISETP.NE.AND P1, PT, R20, RZ, P1 ;  /* 0x000000ff1400720c */ /* 0x000fe40000f25270 */
[----:B------:R-:W-:-:S02]  /*26e0*/  SHF.R.U32.HI R12, RZ, R8, R11 ;  /* 0x00000008ff0c7219 */ /* 0x000fc4000001160b */
[----:B------:R-:W-:Y:S02]  /*26f0*/  PLOP3.LUT P0, PT, P0, P1, PT, 0xf8, 0x8f ;  /* 0x00000000008f781c */ /* 0x000fe40000703f70 */
[----:B------:R-:W-:Y:S02]  /*2700*/  SHF.R.U32.HI R8, RZ, 0x1, R12 ;  /* 0x00000001ff087819 */ /* 0x000fe4000001160c */
[----:B------:R-:W-:-:S04]  /*2710*/  SEL R11, RZ, 0x1, !P0 ;  /* 0x00000001ff0b7807 */ /* 0x000fc80004000000 */
[----:B------:R-:W-:-:S04]  /*2720*/  LOP3.LUT R11, R11, 0x1, R8, 0xf8, !PT ;  /* 0x000000010b0b7812 */ /* 0x000fc800078ef808 */
[----:B------:R-:W-:-:S05]  /*2730*/  LOP3.LUT R11, R11, R12, RZ, 0xc0, !PT ;  /* 0x0000000c0b0b7212 */ /* 0x000fca00078ec0ff */
[----:B------:R-:W-:-:S05]  /*2740*/  IMAD.IADD R8, R8, 0x1, R11 ;  /* 0x0000000108087824 */ /* 0x000fca00078e020b */
[----:B------:R-:W-:Y:S01]  /*2750*/  LOP3.LUT R5, R8, R5, RZ, 0xfc, !PT ;  /* 0x0000000508057212 */ /* 0x000fe200078efcff */
[----:B------:R-:W-:Y:S06]  /*2760*/  BRA `(.L_x_56) ;  /* 0x0000000000107947 */ /* 0x000fec0003800000 */
.L_x_55:
[----:B------:R-:W-:-:S04]  /*2770*/  LOP3.LUT R5, R5, 0x80000000, RZ, 0xc0, !PT ;  /* 0x8000000005057812 */ /* 0x000fc800078ec0ff */
[----:B------:R-:W-:Y:S01]  /*2780*/  LOP3.LUT R5, R5, 0x7f800000, RZ, 0xfc, !PT ;  /* 0x7f80000005057812 */ /* 0x000fe200078efcff */
[----:B------:R-:W-:Y:S06]  /*2790*/  BRA `(.L_x_56) ;  /* 0x0000000000047947 */ /* 0x000fec0003800000 */
.L_x_54:
[----:B------:R-:W-:-:S07]  /*27a0*/  IMAD R5, R12, 0x800000, R5 ;  /* 0x008000000c057824 */ /* 0x000fce00078e0205 */
.L_x_56:
[----:B------:R-:W-:Y:S05]  /*27b0*/  BSYNC.RECONVERGENT B4 ;  /* 0x0000000000047941 */ /* 0x000fea0003800200 */
.L_x_53:
[----:B------:R-:W-:Y:S05]  /*27c0*/  BRA `(.L_x_57) ;  /* 0x0000000000207947 */ /* 0x000fea0003800000 */
.L_x_52:
[----:B------:R-:W-:-:S04]  /*27d0*/  LOP3.LUT R5, R5, 0x80000000, R8, 0x48, !PT ;  /* 0x8000000005057812 */ /* 0x000fc800078e4808 */
[----:B------:R-:W-:Y:S01]  /*27e0*/  LOP3.LUT R5, R5, 0x7f800000, RZ, 0xfc, !PT ;  /* 0x7f80000005057812 */ /* 0x000fe200078efcff */
[----:B------:R-:W-:Y:S06]  /*27f0*/  BRA `(.L_x_57) ;  /* 0x0000000000147947 */ /* 0x000fec0003800000 */
.L_x_51:
[----:B------:R-:W-:Y:S01]  /*2800*/  LOP3.LUT R5, R5, 0x80000000, R8, 0x48, !PT ;  /* 0x8000000005057812 */ /* 0x000fe200078e4808 */
[----:B------:R-:W-:Y:S06]  /*2810*/  BRA `(.L_x_57) ;  /* 0x00000000000c7947 */ /* 0x000fec0003800000 */
.L_x_50:
[----:B------:R-:W0:Y:S01]  /*2820*/  MUFU.RSQ R5, -QNAN ;  /* 0xffc0000000057908 */ /* 0x000e220000001400 */
[----:B------:R-:W-:Y:S05]  /*2830*/  BRA `(.L_x_57) ;  /* 0x0000000000047947 */ /* 0x000fea0003800000 */
.L_x_49:
[----:B------:R-:W-:-:S07]  /*2840*/  FADD.FTZ R5, R8, R5 ;  /* 0x0000000508057221 */ /* 0x000fce0000010000 */
.L_x_57:
[----:B------:R-:W-:Y:S05]  /*2850*/  BSYNC.RECONVERGENT B3 ;  /* 0x0000000000037941 */ /* 0x000fea0003800200 */
.L_x_47:
[----:B------:R-:W-:-:S04]  /*2860*/  IMAD.MOV.U32 R11, RZ, RZ, 0x0 ;  /* 0x00000000ff0b7424 */ /* 0x000fc800078e00ff */
[----:B0-----:R-:W-:Y:S05]  /*2870*/  RET.REL.NODEC R10 `(_Z9lcsKernelPiS_PfPKiS_iii) ;  /* 0xffffffd40ae07950 */ /* 0x001fea0003c3ffff */
.L_x_58:
[----:B------:R-:W-:-:S00]  /*2880*/  BRA `(.L_x_58) ;  /* 0xfffffffc00fc7947 */ /* 0x000fc0000383ffff */
[----:B------:R-:W-:-:S00]  /*2890*/  NOP ;  /* 0x0000000000007918 */ /* 0x000fc00000000000 */
        /* <DEDUP_REMOVED lines=14> */
.L_x_59:


//--------------------- .nv.shared.reserved.0     --------------------------
	.section	.nv.shared.reserved.0,"aw",@nobits
	.weak		__nv_reservedSMEM_offset_0_alias
	.size		__nv_reservedSMEM_offset_0_alias, 0, 64
	.other		__nv_reservedSMEM_offset_0_alias,@"STO_CUDA_RESERVED_SHARED STV_DEFAULT"
__nv_reservedSMEM_offset_0_alias:
	.zero		0
	.zero		64


//--------------------- .nv.constant0._Z9lcsKernelPiS_PfPKiS_iii --------------------------
	.section	.nv.constant0._Z9lcsKernelPiS_PfPKiS_iii,"a",@progbits
	.sectionflags	@""
	.align	4
.nv.constant0._Z9lcsKernelPiS_PfPKiS_iii:
	.zero		948


//--------------------- SYMBOLS --------------------------

	.type		.nv.reservedSmem.offset0,@object
	.size		.nv.reservedSmem.offset0,0x4
